// auto-generated by cutlass_sweep.gemm — config: {"arch": "sm_100", "cluster_m": 4, "cluster_n": 1, "dtype": "tf32", "dtype_b": "tf32", "layout": "nt", "stages": 0, "tile_k": 128, "tile_m": 256, "tile_n": 64}
#include "cutlass/cutlass.h"
#include "cutlass/gemm/collective/collective_builder.hpp"
#include "cutlass/gemm/device/gemm_universal_adapter.h"
#include "cutlass/gemm/kernel/gemm_universal.hpp"
#include "cutlass/epilogue/collective/collective_builder.hpp"

using ElemA = cutlass::tfloat32_t;
using ElemB = cutlass::tfloat32_t;
using ElemCD = cutlass::tfloat32_t;
using Acc  = float;
using TileShape    = cute::Shape<cute::_256, cute::_64, cute::_128>;
using ClusterShape = cute::Shape<cute::_4, cute::_1, cute::_1>;

using CollectiveEpilogue = typename cutlass::epilogue::collective::CollectiveBuilder<
    cutlass::arch::Sm100, cutlass::arch::OpClassTensorOp,
    TileShape, ClusterShape,
    cutlass::epilogue::collective::EpilogueTileAuto,
    Acc, Acc,
    ElemCD, cutlass::layout::RowMajor, 128 / cutlass::sizeof_bits<ElemCD>::value,
    ElemCD, cutlass::layout::RowMajor, 128 / cutlass::sizeof_bits<ElemCD>::value,
    cutlass::epilogue::collective::EpilogueScheduleAuto
  >::CollectiveOp;

using CollectiveMainloop = typename cutlass::gemm::collective::CollectiveBuilder<
    cutlass::arch::Sm100, cutlass::arch::OpClassTensorOp,
    ElemA, cutlass::layout::RowMajor, 128 / cutlass::sizeof_bits<ElemA>::value,
    ElemB, cutlass::layout::ColumnMajor, 128 / cutlass::sizeof_bits<ElemB>::value,
    Acc,
    TileShape, ClusterShape,
    cutlass::gemm::collective::StageCountAutoCarveout<static_cast<int>(sizeof(typename CollectiveEpilogue::SharedStorage))>,
    cutlass::gemm::collective::KernelScheduleAuto
  >::CollectiveOp;

using GemmKernel = cutlass::gemm::kernel::GemmUniversal<
    cute::Shape<int,int,int,int>,
    CollectiveMainloop,
    CollectiveEpilogue
>;
using Gemm = cutlass::gemm::device::GemmUniversalAdapter<GemmKernel>;

// Force the device kernel symbol into the cubin without needing a host main.
auto* _anchor = &cutlass::device_kernel<GemmKernel>;


// ===== COMPILED SASS (sm_100a) =====

	.target	sm_100a

	.elftype	@"ET_EXEC"


//--------------------- .note.nv.tkinfo           --------------------------
	.section	.note.nv.tkinfo,"",@"SHT_NOTE"
	.sectionflags	@"SHF_NOTE_NV_TKINFO"
	.tkinfo
        /*0018*/ 	.word	0x00000002
        /*0030*/ 	.string	""
        /*0030*/ 	.string	"ptxas"
        /*0030*/ 	.string	"Cuda compilation tools, release 13.0, V13.0.88"
        /*0030*/ 	.string	"Build cuda_13.0.r13.0/compiler.36424714_0"
        /*0030*/ 	.string	"-arch sm_100a -m 64 "



//--------------------- .note.nv.cuinfo           --------------------------
	.section	.note.nv.cuinfo,"",@"SHT_NOTE"
	.sectionflags	@"SHF_NOTE_NV_CUINFO"
        /*0018*/ 	.short	0x0002
        /*001a*/ 	.short	0x0064
        /*001c*/ 	.short	0x0082
	.zero		2


//--------------------- .nv.info                  --------------------------
	.section	.nv.info,"",@"SHT_CUDA_INFO"
	.align	4


	//----- nvinfo : EIATTR_REGCOUNT
	.align		4
        /*0000*/ 	.byte	0x04, 0x2f
        /*0002*/ 	.short	(.L_19 - .L_18)
	.align		4
.L_18:
        /*0004*/ 	.word	index@(_ZN7cutlass13device_kernelINS_4gemm6kernel13GemmUniversalIN4cute5tupleIJiiiiEEENS1_10collective13CollectiveMmaINS1_35MainloopSm100TmaUmmaWarpSpecializedILi2ELi2ELi4ENS5_IJNS4_1CILi4EEENSA_ILi1EEESC_EEEEENS5_IJNSA_ILi256EEENSA_ILi64EEENSA_ILi128EEEEEENS_10tfloat32_tENS5_IJlSC_lEEESJ_SK_NS4_8TiledMMAINS4_8MMA_AtomIJNS4_23SM100_MMA_TF32_2x1SM_SSISJ_SJ_fLi256ELi64ELNS4_4UMMA5MajorE0ELSP_0ELNSO_7ScaleInE0ELSQ_0EEEEEENS4_6LayoutINS5_IJSC_SC_SC_EEENS5_IJNSA_ILi0EEESV_SV_EEEEENS5_IJNS4_10UnderscoreESY_SY_EEEEENS4_18SM100_TMA_2SM_LOADENS4_14ComposedLayoutINS4_7SwizzleILi3ELi4ELi3EEENS4_18smem_ptr_flag_bitsILi32EEENST_INS5_IJNSA_ILi8EEENSA_ILi32EEEEEENS5_IJS18_SC_EEEEEEEvNS4_8identityENS4_28SM100_TMA_2SM_LOAD_MULTICASTES1C_vS1D_EENS_8epilogue10collective18CollectiveEpilogueINS1G_23Sm100TmaWarpSpecializedILi4ELi2ELi16ELb1ELb0EEEJNS5_IJSH_SG_SH_EEENS5_IJNST_ISH_SC_EENST_INSA_ILi16EEESC_EEEEESJ_SK_SJ_SK_NS1G_6fusion15FusionCallbacksIS1K_NS1Q_17LinearCombinationISJ_fSJ_fLNS_15FloatRoundStyleE2EEES1L_S1P_JEEENS4_5SM1004TMEM4LOAD26SM100_TMEM_LOAD_32dp32b16xENS4_13SM90_TMA_LOADENS12_INS13_ILi2ELi4ELi3EEES16_NST_INS5_IJS17_S1N_EEENS5_IJS1N_SC_EEEEEEENS4_39AutoVectorizingCopyWithAssumedAlignmentILi128EEENS4_14SM90_TMA_STOREES25_S27_S27_EEEvvEEEEvNT_6ParamsE)
        /*0008*/ 	.word	0x00000050


	//----- nvinfo : EIATTR_FRAME_SIZE
	.align		4
.L_19:
        /*000c*/ 	.byte	0x04, 0x11
        /*000e*/ 	.short	(.L_21 - .L_20)
	.align		4
.L_20:
        /*0010*/ 	.word	index@($__internal_2_$__cuda_sm10x_tcgen05_guardrail_trap_unallocated_columns_being_dealloced)
        /*0014*/ 	.word	0x00000000


	//----- nvinfo : EIATTR_FRAME_SIZE
	.align		4
.L_21:
        /*0018*/ 	.byte	0x04, 0x11
        /*001a*/ 	.short	(.L_23 - .L_22)
	.align		4
.L_22:
        /*001c*/ 	.word	index@($__internal_1_$__cuda_sm10x_tcgen05_guardrail_trap_phase_invalid_during_alloc)
        /*0020*/ 	.word	0x00000000


	//----- nvinfo : EIATTR_FRAME_SIZE
	.align		4
.L_23:
        /*0024*/ 	.byte	0x04, 0x11
        /*0026*/ 	.short	(.L_25 - .L_24)
	.align		4
.L_24:
        /*0028*/ 	.word	index@($__internal_0_$__cuda_sm10x_tcgen05_guardrail_trap_col_being_dealloced_not_returned_by_alloc)
        /*002c*/ 	.word	0x00000000


	//----- nvinfo : EIATTR_FRAME_SIZE
	.align		4
.L_25:
        /*0030*/ 	.byte	0x04, 0x11
        /*0032*/ 	.short	(.L_27 - .L_26)
	.align		4
.L_26:
        /*0034*/ 	.word	index@(_ZN7cutlass13device_kernelINS_4gemm6kernel13GemmUniversalIN4cute5tupleIJiiiiEEENS1_10collective13CollectiveMmaINS1_35MainloopSm100TmaUmmaWarpSpecializedILi2ELi2ELi4ENS5_IJNS4_1CILi4EEENSA_ILi1EEESC_EEEEENS5_IJNSA_ILi256EEENSA_ILi64EEENSA_ILi128EEEEEENS_10tfloat32_tENS5_IJlSC_lEEESJ_SK_NS4_8TiledMMAINS4_8MMA_AtomIJNS4_23SM100_MMA_TF32_2x1SM_SSISJ_SJ_fLi256ELi64ELNS4_4UMMA5MajorE0ELSP_0ELNSO_7ScaleInE0ELSQ_0EEEEEENS4_6LayoutINS5_IJSC_SC_SC_EEENS5_IJNSA_ILi0EEESV_SV_EEEEENS5_IJNS4_10UnderscoreESY_SY_EEEEENS4_18SM100_TMA_2SM_LOADENS4_14ComposedLayoutINS4_7SwizzleILi3ELi4ELi3EEENS4_18smem_ptr_flag_bitsILi32EEENST_INS5_IJNSA_ILi8EEENSA_ILi32EEEEEENS5_IJS18_SC_EEEEEEEvNS4_8identityENS4_28SM100_TMA_2SM_LOAD_MULTICASTES1C_vS1D_EENS_8epilogue10collective18CollectiveEpilogueINS1G_23Sm100TmaWarpSpecializedILi4ELi2ELi16ELb1ELb0EEEJNS5_IJSH_SG_SH_EEENS5_IJNST_ISH_SC_EENST_INSA_ILi16EEESC_EEEEESJ_SK_SJ_SK_NS1G_6fusion15FusionCallbacksIS1K_NS1Q_17LinearCombinationISJ_fSJ_fLNS_15FloatRoundStyleE2EEES1L_S1P_JEEENS4_5SM1004TMEM4LOAD26SM100_TMEM_LOAD_32dp32b16xENS4_13SM90_TMA_LOADENS12_INS13_ILi2ELi4ELi3EEES16_NST_INS5_IJS17_S1N_EEENS5_IJS1N_SC_EEEEEEENS4_39AutoVectorizingCopyWithAssumedAlignmentILi128EEENS4_14SM90_TMA_STOREES25_S27_S27_EEEvvEEEEvNT_6ParamsE)
        /*0038*/ 	.word	0x00000000


	//----- nvinfo : EIATTR_MIN_STACK_SIZE
	.align		4
.L_27:
        /*003c*/ 	.byte	0x04, 0x12
        /*003e*/ 	.short	(.L_29 - .L_28)
	.align		4
.L_28:
        /*0040*/ 	.word	index@(_ZN7cutlass13device_kernelINS_4gemm6kernel13GemmUniversalIN4cute5tupleIJiiiiEEENS1_10collective13CollectiveMmaINS1_35MainloopSm100TmaUmmaWarpSpecializedILi2ELi2ELi4ENS5_IJNS4_1CILi4EEENSA_ILi1EEESC_EEEEENS5_IJNSA_ILi256EEENSA_ILi64EEENSA_ILi128EEEEEENS_10tfloat32_tENS5_IJlSC_lEEESJ_SK_NS4_8TiledMMAINS4_8MMA_AtomIJNS4_23SM100_MMA_TF32_2x1SM_SSISJ_SJ_fLi256ELi64ELNS4_4UMMA5MajorE0ELSP_0ELNSO_7ScaleInE0ELSQ_0EEEEEENS4_6LayoutINS5_IJSC_SC_SC_EEENS5_IJNSA_ILi0EEESV_SV_EEEEENS5_IJNS4_10UnderscoreESY_SY_EEEEENS4_18SM100_TMA_2SM_LOADENS4_14ComposedLayoutINS4_7SwizzleILi3ELi4ELi3EEENS4_18smem_ptr_flag_bitsILi32EEENST_INS5_IJNSA_ILi8EEENSA_ILi32EEEEEENS5_IJS18_SC_EEEEEEEvNS4_8identityENS4_28SM100_TMA_2SM_LOAD_MULTICASTES1C_vS1D_EENS_8epilogue10collective18CollectiveEpilogueINS1G_23Sm100TmaWarpSpecializedILi4ELi2ELi16ELb1ELb0EEEJNS5_IJSH_SG_SH_EEENS5_IJNST_ISH_SC_EENST_INSA_ILi16EEESC_EEEEESJ_SK_SJ_SK_NS1G_6fusion15FusionCallbacksIS1K_NS1Q_17LinearCombinationISJ_fSJ_fLNS_15FloatRoundStyleE2EEES1L_S1P_JEEENS4_5SM1004TMEM4LOAD26SM100_TMEM_LOAD_32dp32b16xENS4_13SM90_TMA_LOADENS12_INS13_ILi2ELi4ELi3EEES16_NST_INS5_IJS17_S1N_EEENS5_IJS1N_SC_EEEEEEENS4_39AutoVectorizingCopyWithAssumedAlignmentILi128EEENS4_14SM90_TMA_STOREES25_S27_S27_EEEvvEEEEvNT_6ParamsE)
        /*0044*/ 	.word	0x00000000
.L_29:


//--------------------- .nv.compat                --------------------------
	.section	.nv.compat,"",@"SHT_CUDA_COMPAT_INFO"
	.align	4
        /*0000*/ 	.byte	0x02, 0x09, 0x01, 0x00, 0x02, 0x02, 0x02, 0x00, 0x02, 0x05, 0x05, 0x00, 0x03, 0x07, 0x01, 0x01
        /*0010*/ 	.byte	0x02, 0x03, 0x01, 0x00, 0x02, 0x06, 0x01, 0x00, 0x04, 0x0b, 0x08, 0x00, 0x09, 0x00, 0x00, 0x00
        /*0020*/ 	.byte	0x00, 0x00, 0x00, 0x00


//--------------------- .nv.info._ZN7cutlass13device_kernelINS_4gemm6kernel13GemmUniversalIN4cute5tupleIJiiiiEEENS1_10collective13CollectiveMmaINS1_35MainloopSm100TmaUmmaWarpSpecializedILi2ELi2ELi4ENS5_IJNS4_1CILi4EEENSA_ILi1EEESC_EEEEENS5_IJNSA_ILi256EEENSA_ILi64EEENSA_ILi128EEEEEENS_10tfloat32_tENS5_IJlSC_lEEESJ_SK_NS4_8TiledMMAINS4_8MMA_AtomIJNS4_23SM100_MMA_TF32_2x1SM_SSISJ_SJ_fLi256ELi64ELNS4_4UMMA5MajorE0ELSP_0ELNSO_7ScaleInE0ELSQ_0EEEEEENS4_6LayoutINS5_IJSC_SC_SC_EEENS5_IJNSA_ILi0EEESV_SV_EEEEENS5_IJNS4_10UnderscoreESY_SY_EEEEENS4_18SM100_TMA_2SM_LOADENS4_14ComposedLayoutINS4_7SwizzleILi3ELi4ELi3EEENS4_18smem_ptr_flag_bitsILi32EEENST_INS5_IJNSA_ILi8EEENSA_ILi32EEEEEENS5_IJS18_SC_EEEEEEEvNS4_8identityENS4_28SM100_TMA_2SM_LOAD_MULTICASTES1C_vS1D_EENS_8epilogue10collective18CollectiveEpilogueINS1G_23Sm100TmaWarpSpecializedILi4ELi2ELi16ELb1ELb0EEEJNS5_IJSH_SG_SH_EEENS5_IJNST_ISH_SC_EENST_INSA_ILi16EEESC_EEEEESJ_SK_SJ_SK_NS1G_6fusion15FusionCallbacksIS1K_NS1Q_17LinearCombinationISJ_fSJ_fLNS_15FloatRoundStyleE2EEES1L_S1P_JEEENS4_5SM1004TMEM4LOAD26SM100_TMEM_LOAD_32dp32b16xENS4_13SM90_TMA_LOADENS12_INS13_ILi2ELi4ELi3EEES16_NST_INS5_IJS17_S1N_EEENS5_IJS1N_SC_EEEEEEENS4_39AutoVectorizingCopyWithAssumedAlignmentILi128EEENS4_14SM90_TMA_STOREES25_S27_S27_EEEvvEEEEvNT_6ParamsE --------------------------
	.section	.nv.info._ZN7cutlass13device_kernelINS_4gemm6kernel13GemmUniversalIN4cute5tupleIJiiiiEEENS1_10collective13CollectiveMmaINS1_35MainloopSm100TmaUmmaWarpSpecializedILi2ELi2ELi4ENS5_IJNS4_1CILi4EEENSA_ILi1EEESC_EEEEENS5_IJNSA_ILi256EEENSA_ILi64EEENSA_ILi128EEEEEENS_10tfloat32_tENS5_IJlSC_lEEESJ_SK_NS4_8TiledMMAINS4_8MMA_AtomIJNS4_23SM100_MMA_TF32_2x1SM_SSISJ_SJ_fLi256ELi64ELNS4_4UMMA5MajorE0ELSP_0ELNSO_7ScaleInE0ELSQ_0EEEEEENS4_6LayoutINS5_IJSC_SC_SC_EEENS5_IJNSA_ILi0EEESV_SV_EEEEENS5_IJNS4_10UnderscoreESY_SY_EEEEENS4_18SM100_TMA_2SM_LOADENS4_14ComposedLayoutINS4_7SwizzleILi3ELi4ELi3EEENS4_18smem_ptr_flag_bitsILi32EEENST_INS5_IJNSA_ILi8EEENSA_ILi32EEEEEENS5_IJS18_SC_EEEEEEEvNS4_8identityENS4_28SM100_TMA_2SM_LOAD_MULTICASTES1C_vS1D_EENS_8epilogue10collective18CollectiveEpilogueINS1G_23Sm100TmaWarpSpecializedILi4ELi2ELi16ELb1ELb0EEEJNS5_IJSH_SG_SH_EEENS5_IJNST_ISH_SC_EENST_INSA_ILi16EEESC_EEEEESJ_SK_SJ_SK_NS1G_6fusion15FusionCallbacksIS1K_NS1Q_17LinearCombinationISJ_fSJ_fLNS_15FloatRoundStyleE2EEES1L_S1P_JEEENS4_5SM1004TMEM4LOAD26SM100_TMEM_LOAD_32dp32b16xENS4_13SM90_TMA_LOADENS12_INS13_ILi2ELi4ELi3EEES16_NST_INS5_IJS17_S1N_EEENS5_IJS1N_SC_EEEEEEENS4_39AutoVectorizingCopyWithAssumedAlignmentILi128EEENS4_14SM90_TMA_STOREES25_S27_S27_EEEvvEEEEvNT_6ParamsE,"",@"SHT_CUDA_INFO"
	.sectionflags	@""
	.align	4


	//----- nvinfo : EIATTR_CUDA_API_VERSION
	.align		4
        /*0000*/ 	.byte	0x04, 0x37
        /*0002*/ 	.short	(.L_31 - .L_30)
.L_30:
        /*0004*/ 	.word	0x00000082


	//----- nvinfo : EIATTR_KPARAM_INFO
	.align		4
.L_31:
        /*0008*/ 	.byte	0x04, 0x17
        /*000a*/ 	.short	(.L_33 - .L_32)
.L_32:
        /*000c*/ 	.word	0x00000000
        /*0010*/ 	.short	0x0000
        /*0012*/ 	.short	0x0000
        /*0014*/ 	.byte	0x00, 0xf0, 0x01, 0x20


	//----- nvinfo : EIATTR_AT_ENTRY_FRAGMENTS
	.align		4
.L_33:
        /*0018*/ 	.byte	0x04, 0x4f
        /*001a*/ 	.short	(.L_35 - .L_34)


	//   ....[0]....
.L_34:
        /*001c*/ 	.word	0x00000007


	//----- nvinfo : EIATTR_RESERVED_SMEM_USED
	.align		4
.L_35:
        /*0020*/ 	.byte	0x01, 0x41
	.zero		2


	//----- nvinfo : EIATTR_SPARSE_MMA_MASK
	.align		4
        /*0024*/ 	.byte	0x03, 0x50
        /*0026*/ 	.short	0x0000


	//----- nvinfo : EIATTR_TCGEN05_2CTA_USED
	.align		4
        /*0028*/ 	.byte	0x01, 0x52
	.zero		2


	//----- nvinfo : EIATTR_MAXREG_COUNT
	.align		4
        /*002c*/ 	.byte	0x03, 0x1b
        /*002e*/ 	.short	0x00ff


	//----- nvinfo : EIATTR_NUM_BARRIERS
	.align		4
        /*0030*/ 	.byte	0x02, 0x4c
        /*0032*/ 	.byte	0x07
	.zero		1


	//----- nvinfo : EIATTR_EXTERNS
	.align		4
        /*0034*/ 	.byte	0x04, 0x0f
        /*0036*/ 	.short	(.L_37 - .L_36)


	//   ....[0]....
	.align		4
.L_36:
        /*0038*/ 	.word	index@(__assertfail)


	//----- nvinfo : EIATTR_MERCURY_ISA_VERSION
	.align		4
.L_37:
        /*003c*/ 	.byte	0x03, 0x5f
        /*003e*/ 	.short	0x0101


	//----- nvinfo : EIATTR_INT_WARP_WIDE_INSTR_OFFSETS
	.align		4
        /*0040*/ 	.byte	0x04, 0x31
        /*0042*/ 	.short	(.L_39 - .L_38)


	//   ....[0]....
.L_38:
        /*0044*/ 	.word	0x00000d50


	//   ....[1]....
        /*0048*/ 	.word	0x00000df0


	//   ....[2]....
        /*004c*/ 	.word	0x00004c50


	//   ....[3]....
        /*0050*/ 	.word	0x00004c70


	//   ....[4]....
        /*0054*/ 	.word	0x00004ca0


	//   ....[5]....
        /*0058*/ 	.word	0x00005860


	//   ....[6]....
        /*005c*/ 	.word	0x000058c0


	//   ....[7]....
        /*0060*/ 	.word	0x000059c0


	//   ....[8]....
        /*0064*/ 	.word	0x00005a40


	//   ....[9]....
        /*0068*/ 	.word	0x00005b40


	//   ....[10]....
        /*006c*/ 	.word	0x00005bd0


	//   ....[11]....
        /*0070*/ 	.word	0x00005cd0


	//   ....[12]....
        /*0074*/ 	.word	0x00005d80


	//----- nvinfo : EIATTR_COOP_GROUP_MASK_REGIDS
	.align		4
.L_39:
        /*0078*/ 	.byte	0x04, 0x29
        /*007a*/ 	.short	(.L_41 - .L_40)


	//   ....[0]....
.L_40:
        /*007c*/ 	.word	0xffffffff


	//   ....[1]....
        /*0080*/ 	.word	0xffffffff


	//   ....[2]....
        /*0084*/ 	.word	0xffffffff


	//   ....[3]....
        /*0088*/ 	.word	0xffffffff


	//   ....[4]....
        /*008c*/ 	.word	0xffffffff


	//   ....[5]....
        /*0090*/ 	.word	0xffffffff


	//   ....[6]....
        /*0094*/ 	.word	0xffffffff


	//   ....[7]....
        /*0098*/ 	.word	0xffffffff


	//   ....[8]....
        /*009c*/ 	.word	0xffffffff


	//   ....[9]....
        /*00a0*/ 	.word	0xffffffff


	//   ....[10]....
        /*00a4*/ 	.word	0xffffffff


	//   ....[11]....
        /*00a8*/ 	.word	0xffffffff


	//   ....[12]....
        /*00ac*/ 	.word	0xffffffff


	//   ....[13]....
        /*00b0*/ 	.word	0xffffffff


	//----- nvinfo : EIATTR_COOP_GROUP_INSTR_OFFSETS
	.align		4
.L_41:
        /*00b4*/ 	.byte	0x04, 0x28
        /*00b6*/ 	.short	(.L_43 - .L_42)


	//   ....[0]....
.L_42:
        /*00b8*/ 	.word	0x000000c0


	//   ....[1]....
        /*00bc*/ 	.word	0x00000530


	//   ....[2]....
        /*00c0*/ 	.word	0x000006c0


	//   ....[3]....
        /*00c4*/ 	.word	0x00000850


	//   ....[4]....
        /*00c8*/ 	.word	0x00000940


	//   ....[5]....
        /*00cc*/ 	.word	0x00000aa0


	//   ....[6]....
        /*00d0*/ 	.word	0x00000c30


	//   ....[7]....
        /*00d4*/ 	.word	0x00000e70


	//   ....[8]....
        /*00d8*/ 	.word	0x000026b0


	//   ....[9]....
        /*00dc*/ 	.word	0x00003460


	//   ....[10]....
        /*00e0*/ 	.word	0x00003970


	//   ....[11]....
        /*00e4*/ 	.word	0x00003c20


	//   ....[12]....
        /*00e8*/ 	.word	0x00004b40


	//   ....[13]....
        /*00ec*/ 	.word	0x00004d60


	//----- nvinfo : EIATTR_VRC_CTA_INIT_COUNT
	.align		4
.L_43:
        /*00f0*/ 	.byte	0x02, 0x4a
        /*00f2*/ 	.byte	0x80
	.zero		1


	//----- nvinfo : EIATTR_SYSCALL_OFFSETS
	.align		4
        /*00f4*/ 	.byte	0x04, 0x46
        /*00f6*/ 	.short	(.L_45 - .L_44)


	//   ....[0]....
.L_44:
        /*00f8*/ 	.word	0x000069e0


	//   ....[1]....
        /*00fc*/ 	.word	0x00006ad0


	//   ....[2]....
        /*0100*/ 	.word	0x00007290


	//   ....[3]....
        /*0104*/ 	.word	0x00007c10


	//   ....[4]....
        /*0108*/ 	.word	0x00008570


	//   ....[5]....
        /*010c*/ 	.word	0x00008ed0


	//----- nvinfo : EIATTR_MBARRIER_INSTR_OFFSETS
	.align		4
.L_45:
        /*0110*/ 	.byte	0x04, 0x39
        /*0112*/ 	.short	(.L_47 - .L_46)


	//   ....[0]....
.L_46:
        /*0114*/ 	.word	0x00000670
        /*0118*/ 	.word	0x000000ff
        /*011c*/ 	.word	0x00000000
        /*0120*/ 	.short	0x0100
        /*0122*/ 	.byte	0x04
	.zero		1


	//   ....[1]....
        /*0124*/ 	.word	0x00000680
        /*0128*/ 	.word	0x000000ff
        /*012c*/ 	.word	0x00000010
        /*0130*/ 	.short	0x0100
        /*0132*/ 	.byte	0x04
	.zero		1


	//   ....[2]....
        /*0134*/ 	.word	0x00000690
        /*0138*/ 	.word	0x000000ff
        /*013c*/ 	.word	0x00000008
        /*0140*/ 	.short	0x0100
        /*0142*/ 	.byte	0x04
	.zero		1


	//   ....[3]....
        /*0144*/ 	.word	0x000006a0
        /*0148*/ 	.word	0x000000ff
        /*014c*/ 	.word	0x00000018
        /*0150*/ 	.short	0x0100
        /*0152*/ 	.byte	0x04
	.zero		1


	//   ....[4]....
        /*0154*/ 	.word	0x000007c0
        /*0158*/ 	.word	0x000000ff
        /*015c*/ 	.word	0x00000020
        /*0160*/ 	.short	0x0100
        /*0162*/ 	.byte	0x04
	.zero		1


	//   ....[5]....
        /*0164*/ 	.word	0x000007d0
        /*0168*/ 	.word	0x000000ff
        /*016c*/ 	.word	0x00000040
        /*0170*/ 	.short	0x0100
        /*0172*/ 	.byte	0x04
	.zero		1


	//   ....[6]....
        /*0174*/ 	.word	0x000007e0
        /*0178*/ 	.word	0x000000ff
        /*017c*/ 	.word	0x00000028
        /*0180*/ 	.short	0x0100
        /*0182*/ 	.byte	0x04
	.zero		1


	//   ....[7]....
        /*0184*/ 	.word	0x000007f0
        /*0188*/ 	.word	0x000000ff
        /*018c*/ 	.word	0x00000048
        /*0190*/ 	.short	0x0100
        /*0192*/ 	.byte	0x04
	.zero		1


	//   ....[8]....
        /*0194*/ 	.word	0x00000800
        /*0198*/ 	.word	0x000000ff
        /*019c*/ 	.word	0x00000030
        /*01a0*/ 	.short	0x0100
        /*01a2*/ 	.byte	0x04
	.zero		1


	//   ....[9]....
        /*01a4*/ 	.word	0x00000810
        /*01a8*/ 	.word	0x000000ff
        /*01ac*/ 	.word	0x00000050
        /*01b0*/ 	.short	0x0100
        /*01b2*/ 	.byte	0x04
	.zero		1


	//   ....[10]....
        /*01b4*/ 	.word	0x00000820
        /*01b8*/ 	.word	0x000000ff
        /*01bc*/ 	.word	0x00000038
        /*01c0*/ 	.short	0x0100
        /*01c2*/ 	.byte	0x04
	.zero		1


	//   ....[11]....
        /*01c4*/ 	.word	0x00000830
        /*01c8*/ 	.word	0x000000ff
        /*01cc*/ 	.word	0x00000058
        /*01d0*/ 	.short	0x0100
        /*01d2*/ 	.byte	0x04
	.zero		1


	//   ....[12]....
        /*01d4*/ 	.word	0x00000910
        /*01d8*/ 	.word	0x000000ff
        /*01dc*/ 	.word	0x00000060
        /*01e0*/ 	.short	0x0100
        /*01e2*/ 	.byte	0x06
	.zero		1


	//   ....[13]....
        /*01e4*/ 	.word	0x00000920
        /*01e8*/ 	.word	0x000000ff
        /*01ec*/ 	.word	0x00000068
        /*01f0*/ 	.short	0x0100
        /*01f2*/ 	.byte	0x06
	.zero		1


	//   ....[14]....
        /*01f4*/ 	.word	0x00000a50
        /*01f8*/ 	.word	0x000000ff
        /*01fc*/ 	.word	0x00000070
        /*0200*/ 	.short	0x0100
        /*0202*/ 	.byte	0x06
	.zero		1


	//   ....[15]....
        /*0204*/ 	.word	0x00000a60
        /*0208*/ 	.word	0x000000ff
        /*020c*/ 	.word	0x00000080
        /*0210*/ 	.short	0x0100
        /*0212*/ 	.byte	0x06
	.zero		1


	//   ....[16]....
        /*0214*/ 	.word	0x00000a70
        /*0218*/ 	.word	0x000000ff
        /*021c*/ 	.word	0x00000078
        /*0220*/ 	.short	0x0100
        /*0222*/ 	.byte	0x06
	.zero		1


	//   ....[17]....
        /*0224*/ 	.word	0x00000a80
        /*0228*/ 	.word	0x000000ff
        /*022c*/ 	.word	0x00000088
        /*0230*/ 	.short	0x0100
        /*0232*/ 	.byte	0x06
	.zero		1


	//   ....[18]....
        /*0234*/ 	.word	0x00000ba0
        /*0238*/ 	.word	0x000000ff
        /*023c*/ 	.word	0x00000090
        /*0240*/ 	.short	0x0100
        /*0242*/ 	.byte	0x04
	.zero		1


	//   ....[19]....
        /*0244*/ 	.word	0x00000bb0
        /*0248*/ 	.word	0x000000ff
        /*024c*/ 	.word	0x000000b0
        /*0250*/ 	.short	0x0100
        /*0252*/ 	.byte	0x04
	.zero		1


	//   ....[20]....
        /*0254*/ 	.word	0x00000bc0
        /*0258*/ 	.word	0x000000ff
        /*025c*/ 	.word	0x00000098
        /*0260*/ 	.short	0x0100
        /*0262*/ 	.byte	0x04
	.zero		1


	//   ....[21]....
        /*0264*/ 	.word	0x00000bd0
        /*0268*/ 	.word	0x000000ff
        /*026c*/ 	.word	0x000000b8
        /*0270*/ 	.short	0x0100
        /*0272*/ 	.byte	0x04
	.zero		1


	//   ....[22]....
        /*0274*/ 	.word	0x00000be0
        /*0278*/ 	.word	0x000000ff
        /*027c*/ 	.word	0x000000a0
        /*0280*/ 	.short	0x0100
        /*0282*/ 	.byte	0x04
	.zero		1


	//   ....[23]....
        /*0284*/ 	.word	0x00000bf0
        /*0288*/ 	.word	0x000000ff
        /*028c*/ 	.word	0x000000c0
        /*0290*/ 	.short	0x0100
        /*0292*/ 	.byte	0x04
	.zero		1


	//   ....[24]....
        /*0294*/ 	.word	0x00000c00
        /*0298*/ 	.word	0x000000ff
        /*029c*/ 	.word	0x000000a8
        /*02a0*/ 	.short	0x0100
        /*02a2*/ 	.byte	0x04
	.zero		1


	//   ....[25]....
        /*02a4*/ 	.word	0x00000c10
        /*02a8*/ 	.word	0x000000ff
        /*02ac*/ 	.word	0x000000c8
        /*02b0*/ 	.short	0x0100
        /*02b2*/ 	.byte	0x04
	.zero		1


	//   ....[26]....
        /*02b4*/ 	.word	0x00000d00
        /*02b8*/ 	.word	0x000000ff
        /*02bc*/ 	.word	0x000000d0
        /*02c0*/ 	.short	0x0100
        /*02c2*/ 	.byte	0x04
	.zero		1


	//   ....[27]....
        /*02c4*/ 	.word	0x00000d10
        /*02c8*/ 	.word	0x000000ff
        /*02cc*/ 	.word	0x000000e0
        /*02d0*/ 	.short	0x0100
        /*02d2*/ 	.byte	0x04
	.zero		1


	//   ....[28]....
        /*02d4*/ 	.word	0x00000d20
        /*02d8*/ 	.word	0x000000ff
        /*02dc*/ 	.word	0x000000d8
        /*02e0*/ 	.short	0x0100
        /*02e2*/ 	.byte	0x04
	.zero		1


	//   ....[29]....
        /*02e4*/ 	.word	0x00000d30
        /*02e8*/ 	.word	0x000000ff
        /*02ec*/ 	.word	0x000000e8
        /*02f0*/ 	.short	0x0100
        /*02f2*/ 	.byte	0x04
	.zero		1


	//   ....[30]....
        /*02f4*/ 	.word	0x00000e30
        /*02f8*/ 	.word	0x000000ff
        /*02fc*/ 	.word	0x000000f0
        /*0300*/ 	.short	0x0100
        /*0302*/ 	.byte	0x06
	.zero		1


	//   ....[31]....
        /*0304*/ 	.word	0x00001a10
        /*0308*/ 	.word	0x00000003
        /*030c*/ 	.word	0x000000e0
        /*0310*/ 	.short	0x010a
        /*0312*/ 	.byte	0xff
	.zero		1


	//   ....[32]....
        /*0314*/ 	.word	0x00001a40
        /*0318*/ 	.word	0x00000003
        /*031c*/ 	.word	0x000000d0
        /*0320*/ 	.short	0x0101
        /*0322*/ 	.byte	0xff
	.zero		1


	//   ....[33]....
        /*0324*/ 	.word	0x00001b00
        /*0328*/ 	.word	0x000000ff
        /*032c*/ 	.word	0x00000010
        /*0330*/ 	.short	0x010a
        /*0332*/ 	.byte	0x04
	.zero		1


	//   ....[34]....
        /*0334*/ 	.word	0x00001bd0
        /*0338*/ 	.word	0x000000ff
        /*033c*/ 	.word	0x00000010
        /*0340*/ 	.short	0x010a
        /*0342*/ 	.byte	0x07
	.zero		1


	//   ....[35]....
        /*0344*/ 	.word	0x00001d30
        /*0348*/ 	.word	0x000000ff
        /*034c*/ 	.word	0x00000010
        /*0350*/ 	.short	0x010a
        /*0352*/ 	.byte	0x04
	.zero		1


	//   ....[36]....
        /*0354*/ 	.word	0x00002100
        /*0358*/ 	.word	0x000000ff
        /*035c*/ 	.word	0x00000068
        /*0360*/ 	.short	0x0101
        /*0362*/ 	.byte	0x16
	.zero		1


	//   ....[37]....
        /*0364*/ 	.word	0x00002120
        /*0368*/ 	.word	0x000000ff
        /*036c*/ 	.word	0x00000010
        /*0370*/ 	.short	0x010a
        /*0372*/ 	.byte	0x04
	.zero		1


	//   ....[38]....
        /*0374*/ 	.word	0x000021a0
        /*0378*/ 	.word	0x000000ff
        /*037c*/ 	.word	0x00000010
        /*0380*/ 	.short	0x010a
        /*0382*/ 	.byte	0x07
	.zero		1


	//   ....[39]....
        /*0384*/ 	.word	0x000022e0
        /*0388*/ 	.word	0x000000ff
        /*038c*/ 	.word	0x00000010
        /*0390*/ 	.short	0x010a
        /*0392*/ 	.byte	0x04
	.zero		1


	//   ....[40]....
        /*0394*/ 	.word	0x000026e0
        /*0398*/ 	.word	0x00000003
        /*039c*/ 	.word	0x00000070
        /*03a0*/ 	.short	0x010a
        /*03a2*/ 	.byte	0xff
	.zero		1


	//   ....[41]....
        /*03a4*/ 	.word	0x00002830
        /*03a8*/ 	.word	0x00000000
        /*03ac*/ 	.word	0x00000000
        /*03b0*/ 	.short	0x0101
        /*03b2*/ 	.byte	0xff
	.zero		1


	//   ....[42]....
        /*03b4*/ 	.word	0x00002df0
        /*03b8*/ 	.word	0x000000ff
        /*03bc*/ 	.word	0x00000000
        /*03c0*/ 	.short	0x010a
        /*03c2*/ 	.byte	0x04
	.zero		1


	//   ....[43]....
        /*03c4*/ 	.word	0x00002e90
        /*03c8*/ 	.word	0x00000000
        /*03cc*/ 	.word	0x00000000
        /*03d0*/ 	.short	0x010a
        /*03d2*/ 	.byte	0xff
	.zero		1


	//   ....[44]....
        /*03d4*/ 	.word	0x00002fc0
        /*03d8*/ 	.word	0x00000000
        /*03dc*/ 	.word	0x000000d0
        /*03e0*/ 	.short	0x010a
        /*03e2*/ 	.byte	0xff
	.zero		1


	//   ....[45]....
        /*03e4*/ 	.word	0x00003030
        /*03e8*/ 	.word	0x00000008
        /*03ec*/ 	.word	0x00000000
        /*03f0*/ 	.short	0x0101
        /*03f2*/ 	.byte	0xff
	.zero		1


	//   ....[46]....
        /*03f4*/ 	.word	0x00003050
        /*03f8*/ 	.word	0x000000ff
        /*03fc*/ 	.word	0x00000080
        /*0400*/ 	.short	0x010a
        /*0402*/ 	.byte	0x04
	.zero		1


	//   ....[47]....
        /*0404*/ 	.word	0x00003170
        /*0408*/ 	.word	0x00000000
        /*040c*/ 	.word	0x00000070
        /*0410*/ 	.short	0x010a
        /*0412*/ 	.byte	0xff
	.zero		1


	//   ....[48]....
        /*0414*/ 	.word	0x00003270
        /*0418*/ 	.word	0x00000000
        /*041c*/ 	.word	0x00000000
        /*0420*/ 	.short	0x0101
        /*0422*/ 	.byte	0xff
	.zero		1


	//   ....[49]....
        /*0424*/ 	.word	0x00003300
        /*0428*/ 	.word	0x000000ff
        /*042c*/ 	.word	0x00000080
        /*0430*/ 	.short	0x0106
        /*0432*/ 	.byte	0x04
	.zero		1


	//   ....[50]....
        /*0434*/ 	.word	0x00003320
        /*0438*/ 	.word	0x000000ff
        /*043c*/ 	.word	0x00000080
        /*0440*/ 	.short	0x010a
        /*0442*/ 	.byte	0x04
	.zero		1


	//   ....[51]....
        /*0444*/ 	.word	0x000033b0
        /*0448*/ 	.word	0x000000ff
        /*044c*/ 	.word	0x00000080
        /*0450*/ 	.short	0x0106
        /*0452*/ 	.byte	0x07
	.zero		1


	//   ....[52]....
        /*0454*/ 	.word	0x000033f0
        /*0458*/ 	.word	0x00000000
        /*045c*/ 	.word	0x00000080
        /*0460*/ 	.short	0x010a
        /*0462*/ 	.byte	0xff
	.zero		1


	//   ....[53]....
        /*0464*/ 	.word	0x00003650
        /*0468*/ 	.word	0x000000ff
        /*046c*/ 	.word	0x00000008
        /*0470*/ 	.short	0x010a
        /*0472*/ 	.byte	0x05
	.zero		1


	//   ....[54]....
        /*0474*/ 	.word	0x00003670
        /*0478*/ 	.word	0x000000ff
        /*047c*/ 	.word	0x00000008
        /*0480*/ 	.short	0x010a
        /*0482*/ 	.byte	0x05
	.zero		1


	//   ....[55]....
        /*0484*/ 	.word	0x00003810
        /*0488*/ 	.word	0x000000ff
        /*048c*/ 	.word	0x00000008
        /*0490*/ 	.short	0x010a
        /*0492*/ 	.byte	0x05
	.zero		1


	//   ....[56]....
        /*0494*/ 	.word	0x00003830
        /*0498*/ 	.word	0x000000ff
        /*049c*/ 	.word	0x00000008
        /*04a0*/ 	.short	0x010a
        /*04a2*/ 	.byte	0x05
	.zero		1


	//   ....[57]....
        /*04a4*/ 	.word	0x00003900
        /*04a8*/ 	.word	0x000000ff
        /*04ac*/ 	.word	0x00000000
        /*04b0*/ 	.short	0x0101
        /*04b2*/ 	.byte	0x04
	.zero		1


	//   ....[58]....
        /*04b4*/ 	.word	0x00003cc0
        /*04b8*/ 	.word	0x00000003
        /*04bc*/ 	.word	0x00000070
        /*04c0*/ 	.short	0x010a
        /*04c2*/ 	.byte	0xff
	.zero		1


	//   ....[59]....
        /*04c4*/ 	.word	0x00003d80
        /*04c8*/ 	.word	0x00000003
        /*04cc*/ 	.word	0x00000000
        /*04d0*/ 	.short	0x0101
        /*04d2*/ 	.byte	0xff
	.zero		1


	//   ....[60]....
        /*04d4*/ 	.word	0x00003e70
        /*04d8*/ 	.word	0x000000ff
        /*04dc*/ 	.word	0x00000000
        /*04e0*/ 	.short	0x010a
        /*04e2*/ 	.byte	0x04
	.zero		1


	//   ....[61]....
        /*04e4*/ 	.word	0x00003e80
        /*04e8*/ 	.word	0x000000ff
        /*04ec*/ 	.word	0x000000b0
        /*04f0*/ 	.short	0x010a
        /*04f2*/ 	.byte	0x07
	.zero		1


	//   ....[62]....
        /*04f4*/ 	.word	0x00003f40
        /*04f8*/ 	.word	0x000000ff
        /*04fc*/ 	.word	0x00000000
        /*0500*/ 	.short	0x010a
        /*0502*/ 	.byte	0x05
	.zero		1


	//   ....[63]....
        /*0504*/ 	.word	0x00004090
        /*0508*/ 	.word	0x000000ff
        /*050c*/ 	.word	0x00000000
        /*0510*/ 	.short	0x010a
        /*0512*/ 	.byte	0x07
	.zero		1


	//   ....[64]....
        /*0514*/ 	.word	0x00004800
        /*0518*/ 	.word	0x000000ff
        /*051c*/ 	.word	0x00000000
        /*0520*/ 	.short	0x010a
        /*0522*/ 	.byte	0x04
	.zero		1


	//   ....[65]....
        /*0524*/ 	.word	0x000048a0
        /*0528*/ 	.word	0x000000ff
        /*052c*/ 	.word	0x00000000
        /*0530*/ 	.short	0x010a
        /*0532*/ 	.byte	0x05
	.zero		1


	//   ....[66]....
        /*0534*/ 	.word	0x00004930
        /*0538*/ 	.word	0x000000ff
        /*053c*/ 	.word	0x00000000
        /*0540*/ 	.short	0x010a
        /*0542*/ 	.byte	0x05
	.zero		1


	//   ....[67]....
        /*0544*/ 	.word	0x000049d0
        /*0548*/ 	.word	0x00000002
        /*054c*/ 	.word	0x00000000
        /*0550*/ 	.short	0x010a
        /*0552*/ 	.byte	0xff
	.zero		1


	//   ....[68]....
        /*0554*/ 	.word	0x00004a10
        /*0558*/ 	.word	0x00000002
        /*055c*/ 	.word	0x00000000
        /*0560*/ 	.short	0x010a
        /*0562*/ 	.byte	0xff
	.zero		1


	//   ....[69]....
        /*0564*/ 	.word	0x00004a90
        /*0568*/ 	.word	0x000000ff
        /*056c*/ 	.word	0x00000000
        /*0570*/ 	.short	0x0101
        /*0572*/ 	.byte	0x04
	.zero		1


	//   ....[70]....
        /*0574*/ 	.word	0x00004ad0
        /*0578*/ 	.word	0x000000ff
        /*057c*/ 	.word	0x000000f0
        /*0580*/ 	.short	0x010a
        /*0582*/ 	.byte	0x3e
	.zero		1


	//   ....[71]....
        /*0584*/ 	.word	0x00004b30
        /*0588*/ 	.word	0x000000ff
        /*058c*/ 	.word	0x00000000
        /*0590*/ 	.short	0x0101
        /*0592*/ 	.byte	0x04
	.zero		1


	//   ....[72]....
        /*0594*/ 	.word	0x00005020
        /*0598*/ 	.word	0x00000008
        /*059c*/ 	.word	0x00000070
        /*05a0*/ 	.short	0x010a
        /*05a2*/ 	.byte	0xff
	.zero		1


	//   ....[73]....
        /*05a4*/ 	.word	0x00005190
        /*05a8*/ 	.word	0x00000000
        /*05ac*/ 	.word	0x00000000
        /*05b0*/ 	.short	0x0101
        /*05b2*/ 	.byte	0xff
	.zero		1


	//   ....[74]....
        /*05b4*/ 	.word	0x00005670
        /*05b8*/ 	.word	0x000000ff
        /*05bc*/ 	.word	0x00000068
        /*05c0*/ 	.short	0x010a
        /*05c2*/ 	.byte	0x15
	.zero		1


	//   ....[75]....
        /*05c4*/ 	.word	0x00005800
        /*05c8*/ 	.word	0x000000ff
        /*05cc*/ 	.word	0x00000040
        /*05d0*/ 	.short	0x010a
        /*05d2*/ 	.byte	0x15
	.zero		1


	//   ....[76]....
        /*05d4*/ 	.word	0x00005960
        /*05d8*/ 	.word	0x000000ff
        /*05dc*/ 	.word	0x00000020
        /*05e0*/ 	.short	0x010b
        /*05e2*/ 	.byte	0x15
	.zero		1


	//   ....[77]....
        /*05e4*/ 	.word	0x00005980
        /*05e8*/ 	.word	0x000000ff
        /*05ec*/ 	.word	0x00000000
        /*05f0*/ 	.short	0x0101
        /*05f2*/ 	.byte	0x04
	.zero		1


	//   ....[78]....
        /*05f4*/ 	.word	0x00005990
        /*05f8*/ 	.word	0x000000ff
        /*05fc*/ 	.word	0x00000048
        /*0600*/ 	.short	0x010a
        /*0602*/ 	.byte	0x15
	.zero		1


	//   ....[79]....
        /*0604*/ 	.word	0x00005ae0
        /*0608*/ 	.word	0x000000ff
        /*060c*/ 	.word	0x00000028
        /*0610*/ 	.short	0x010b
        /*0612*/ 	.byte	0x15
	.zero		1


	//   ....[80]....
        /*0614*/ 	.word	0x00005b00
        /*0618*/ 	.word	0x000000ff
        /*061c*/ 	.word	0x00000000
        /*0620*/ 	.short	0x0101
        /*0622*/ 	.byte	0x04
	.zero		1


	//   ....[81]....
        /*0624*/ 	.word	0x00005b10
        /*0628*/ 	.word	0x000000ff
        /*062c*/ 	.word	0x00000050
        /*0630*/ 	.short	0x010a
        /*0632*/ 	.byte	0x15
	.zero		1


	//   ....[82]....
        /*0634*/ 	.word	0x00005c70
        /*0638*/ 	.word	0x000000ff
        /*063c*/ 	.word	0x00000030
        /*0640*/ 	.short	0x010b
        /*0642*/ 	.byte	0x15
	.zero		1


	//   ....[83]....
        /*0644*/ 	.word	0x00005c90
        /*0648*/ 	.word	0x000000ff
        /*064c*/ 	.word	0x00000000
        /*0650*/ 	.short	0x0101
        /*0652*/ 	.byte	0x04
	.zero		1


	//   ....[84]....
        /*0654*/ 	.word	0x00005ca0
        /*0658*/ 	.word	0x000000ff
        /*065c*/ 	.word	0x00000058
        /*0660*/ 	.short	0x010a
        /*0662*/ 	.byte	0x15
	.zero		1


	//   ....[85]....
        /*0664*/ 	.word	0x00005ea0
        /*0668*/ 	.word	0x000000ff
        /*066c*/ 	.word	0x00000038
        /*0670*/ 	.short	0x010b
        /*0672*/ 	.byte	0x15
	.zero		1


	//   ....[86]....
        /*0674*/ 	.word	0x00005eb0
        /*0678*/ 	.word	0x000000ff
        /*067c*/ 	.word	0x00000000
        /*0680*/ 	.short	0x0101
        /*0682*/ 	.byte	0x2c
	.zero		1


	//   ....[87]....
        /*0684*/ 	.word	0x00005ee0
        /*0688*/ 	.word	0x000000ff
        /*068c*/ 	.word	0x00000040
        /*0690*/ 	.short	0x010a
        /*0692*/ 	.byte	0x15
	.zero		1


	//   ....[88]....
        /*0694*/ 	.word	0x00005f00
        /*0698*/ 	.word	0x000000ff
        /*069c*/ 	.word	0x00000048
        /*06a0*/ 	.short	0x010a
        /*06a2*/ 	.byte	0x15
	.zero		1


	//   ....[89]....
        /*06a4*/ 	.word	0x00005f20
        /*06a8*/ 	.word	0x000000ff
        /*06ac*/ 	.word	0x00000050
        /*06b0*/ 	.short	0x010a
        /*06b2*/ 	.byte	0x15
	.zero		1


	//   ....[90]....
        /*06b4*/ 	.word	0x00005f60
        /*06b8*/ 	.word	0x00000000
        /*06bc*/ 	.word	0x00000058
        /*06c0*/ 	.short	0x010a
        /*06c2*/ 	.byte	0xff
	.zero		1


	//   ....[91]....
        /*06c4*/ 	.word	0x00006270
        /*06c8*/ 	.word	0x00000003
        /*06cc*/ 	.word	0x00000070
        /*06d0*/ 	.short	0x010a
        /*06d2*/ 	.byte	0xff
	.zero		1


	//   ....[92]....
        /*06d4*/ 	.word	0x000063f0
        /*06d8*/ 	.word	0x00000000
        /*06dc*/ 	.word	0x00000000
        /*06e0*/ 	.short	0x0101
        /*06e2*/ 	.byte	0xff
	.zero		1


	//   ....[93]....
        /*06e4*/ 	.word	0x00006f50
        /*06e8*/ 	.word	0x000000ff
        /*06ec*/ 	.word	0x00000020
        /*06f0*/ 	.short	0x010a
        /*06f2*/ 	.byte	0x2b
	.zero		1


	//   ....[94]....
        /*06f4*/ 	.word	0x00006f90
        /*06f8*/ 	.word	0x0000004b
        /*06fc*/ 	.word	0x00000090
        /*0700*/ 	.short	0x010a
        /*0702*/ 	.byte	0xff
	.zero		1


	//   ....[95]....
        /*0704*/ 	.word	0x00007080
        /*0708*/ 	.word	0x000000ff
        /*070c*/ 	.word	0x00000020
        /*0710*/ 	.short	0x010a
        /*0712*/ 	.byte	0x2b
	.zero		1


	//   ....[96]....
        /*0714*/ 	.word	0x00007170
        /*0718*/ 	.word	0x0000004b
        /*071c*/ 	.word	0x00000090
        /*0720*/ 	.short	0x010a
        /*0722*/ 	.byte	0xff
	.zero		1


	//   ....[97]....
        /*0724*/ 	.word	0x00007940
        /*0728*/ 	.word	0x00000000
        /*072c*/ 	.word	0x00000000
        /*0730*/ 	.short	0x0101
        /*0732*/ 	.byte	0xff
	.zero		1


	//   ....[98]....
        /*0734*/ 	.word	0x00007950
        /*0738*/ 	.word	0x00000003
        /*073c*/ 	.word	0x00000020
        /*0740*/ 	.short	0x010a
        /*0742*/ 	.byte	0xff
	.zero		1


	//   ....[99]....
        /*0744*/ 	.word	0x00007a30
        /*0748*/ 	.word	0x00000003
        /*074c*/ 	.word	0x00000020
        /*0750*/ 	.short	0x010a
        /*0752*/ 	.byte	0xff
	.zero		1


	//   ....[100]....
        /*0754*/ 	.word	0x000082a0
        /*0758*/ 	.word	0x0000004d
        /*075c*/ 	.word	0x00000000
        /*0760*/ 	.short	0x0101
        /*0762*/ 	.byte	0xff
	.zero		1


	//   ....[101]....
        /*0764*/ 	.word	0x000082c0
        /*0768*/ 	.word	0x00000000
        /*076c*/ 	.word	0x00000020
        /*0770*/ 	.short	0x010a
        /*0772*/ 	.byte	0xff
	.zero		1


	//   ....[102]....
        /*0774*/ 	.word	0x00008390
        /*0778*/ 	.word	0x00000000
        /*077c*/ 	.word	0x00000020
        /*0780*/ 	.short	0x010a
        /*0782*/ 	.byte	0xff
	.zero		1


	//   ....[103]....
        /*0784*/ 	.word	0x00008c00
        /*0788*/ 	.word	0x0000004d
        /*078c*/ 	.word	0x00000000
        /*0790*/ 	.short	0x0101
        /*0792*/ 	.byte	0xff
	.zero		1


	//   ....[104]....
        /*0794*/ 	.word	0x00008c20
        /*0798*/ 	.word	0x00000000
        /*079c*/ 	.word	0x00000020
        /*07a0*/ 	.short	0x010a
        /*07a2*/ 	.byte	0xff
	.zero		1


	//   ....[105]....
        /*07a4*/ 	.word	0x00008cf0
        /*07a8*/ 	.word	0x00000000
        /*07ac*/ 	.word	0x00000020
        /*07b0*/ 	.short	0x010a
        /*07b2*/ 	.byte	0xff
	.zero		1


	//   ....[106]....
        /*07b4*/ 	.word	0x00009000
        /*07b8*/ 	.word	0x0000004b
        /*07bc*/ 	.word	0x00000000
        /*07c0*/ 	.short	0x0101
        /*07c2*/ 	.byte	0xff
	.zero		1


	//   ....[107]....
        /*07c4*/ 	.word	0x000095b0
        /*07c8*/ 	.word	0x00000002
        /*07cc*/ 	.word	0x00000000
        /*07d0*/ 	.short	0x0101
        /*07d2*/ 	.byte	0xff
	.zero		1


	//   ....[108]....
        /*07d4*/ 	.word	0x00009840
        /*07d8*/ 	.word	0x000000ff
        /*07dc*/ 	.word	0x00000000
        /*07e0*/ 	.short	0x0101
        /*07e2*/ 	.byte	0x04
	.zero		1


	//   ....[109]....
        /*07e4*/ 	.word	0x00009860
        /*07e8*/ 	.word	0x00000003
        /*07ec*/ 	.word	0x000000e0
        /*07f0*/ 	.short	0x010a
        /*07f2*/ 	.byte	0xff
	.zero		1


	//   ....[110]....
        /*07f4*/ 	.word	0x000098c0
        /*07f8*/ 	.word	0x00000000
        /*07fc*/ 	.word	0x00000010
        /*0800*/ 	.short	0x010a
        /*0802*/ 	.byte	0xff
	.zero		1


	//   ....[111]....
        /*0804*/ 	.word	0x00009920
        /*0808*/ 	.word	0x00000000
        /*080c*/ 	.word	0x00000010
        /*0810*/ 	.short	0x010a
        /*0812*/ 	.byte	0xff
	.zero		1


	//   ....[112]....
        /*0814*/ 	.word	0x00009970
        /*0818*/ 	.word	0x00000003
        /*081c*/ 	.word	0x00000070
        /*0820*/ 	.short	0x010a
        /*0822*/ 	.byte	0xff
	.zero		1


	//   ....[113]....
        /*0824*/ 	.word	0x000099d0
        /*0828*/ 	.word	0x00000000
        /*082c*/ 	.word	0x00000000
        /*0830*/ 	.short	0x010a
        /*0832*/ 	.byte	0xff
	.zero		1


	//   ....[114]....
        /*0834*/ 	.word	0x00009a20
        /*0838*/ 	.word	0x00000000
        /*083c*/ 	.word	0x000000d0
        /*0840*/ 	.short	0x010a
        /*0842*/ 	.byte	0xff
	.zero		1


	//   ....[115]....
        /*0844*/ 	.word	0x00009a80
        /*0848*/ 	.word	0x00000000
        /*084c*/ 	.word	0x00000080
        /*0850*/ 	.short	0x010a
        /*0852*/ 	.byte	0xff
	.zero		1


	//   ....[116]....
        /*0854*/ 	.word	0x00009ad0
        /*0858*/ 	.word	0x00000000
        /*085c*/ 	.word	0x00000070
        /*0860*/ 	.short	0x010a
        /*0862*/ 	.byte	0xff
	.zero		1


	//   ....[117]....
        /*0864*/ 	.word	0x00009b30
        /*0868*/ 	.word	0x00000000
        /*086c*/ 	.word	0x00000080
        /*0870*/ 	.short	0x010a
        /*0872*/ 	.byte	0xff
	.zero		1


	//   ....[118]....
        /*0874*/ 	.word	0x00009b90
        /*0878*/ 	.word	0x00000007
        /*087c*/ 	.word	0x00000008
        /*0880*/ 	.short	0x010a
        /*0882*/ 	.byte	0xff
	.zero		1


	//   ....[119]....
        /*0884*/ 	.word	0x00009c80
        /*0888*/ 	.word	0x00000005
        /*088c*/ 	.word	0x00000008
        /*0890*/ 	.short	0x010a
        /*0892*/ 	.byte	0xff
	.zero		1


	//   ....[120]....
        /*0894*/ 	.word	0x00009cd0
        /*0898*/ 	.word	0x00000003
        /*089c*/ 	.word	0x00000070
        /*08a0*/ 	.short	0x010a
        /*08a2*/ 	.byte	0xff
	.zero		1


	//   ....[121]....
        /*08a4*/ 	.word	0x00009d40
        /*08a8*/ 	.word	0x00000003
        /*08ac*/ 	.word	0x000000b0
        /*08b0*/ 	.short	0x010a
        /*08b2*/ 	.byte	0xff
	.zero		1


	//   ....[122]....
        /*08b4*/ 	.word	0x00009da0
        /*08b8*/ 	.word	0x00000003
        /*08bc*/ 	.word	0x00000000
        /*08c0*/ 	.short	0x010a
        /*08c2*/ 	.byte	0xff
	.zero		1


	//   ....[123]....
        /*08c4*/ 	.word	0x00009e00
        /*08c8*/ 	.word	0x00000002
        /*08cc*/ 	.word	0x00000000
        /*08d0*/ 	.short	0x010a
        /*08d2*/ 	.byte	0xff
	.zero		1


	//   ....[124]....
        /*08d4*/ 	.word	0x00009e60
        /*08d8*/ 	.word	0x00000002
        /*08dc*/ 	.word	0x00000000
        /*08e0*/ 	.short	0x010a
        /*08e2*/ 	.byte	0xff
	.zero		1


	//   ....[125]....
        /*08e4*/ 	.word	0x00009ec0
        /*08e8*/ 	.word	0x00000002
        /*08ec*/ 	.word	0x00000000
        /*08f0*/ 	.short	0x010a
        /*08f2*/ 	.byte	0xff
	.zero		1


	//   ....[126]....
        /*08f4*/ 	.word	0x00009f20
        /*08f8*/ 	.word	0x00000002
        /*08fc*/ 	.word	0x000000f0
        /*0900*/ 	.short	0x010a
        /*0902*/ 	.byte	0xff
	.zero		1


	//   ....[127]....
        /*0904*/ 	.word	0x00009f70
        /*0908*/ 	.word	0x00000008
        /*090c*/ 	.word	0x00000070
        /*0910*/ 	.short	0x010a
        /*0912*/ 	.byte	0xff
	.zero		1


	//   ....[128]....
        /*0914*/ 	.word	0x00009fd0
        /*0918*/ 	.word	0x00000000
        /*091c*/ 	.word	0x00000068
        /*0920*/ 	.short	0x010a
        /*0922*/ 	.byte	0xff
	.zero		1


	//   ....[129]....
        /*0924*/ 	.word	0x0000a030
        /*0928*/ 	.word	0x00000005
        /*092c*/ 	.word	0x00000040
        /*0930*/ 	.short	0x010a
        /*0932*/ 	.byte	0xff
	.zero		1


	//   ....[130]....
        /*0934*/ 	.word	0x0000a090
        /*0938*/ 	.word	0x00000005
        /*093c*/ 	.word	0x00000048
        /*0940*/ 	.short	0x010a
        /*0942*/ 	.byte	0xff
	.zero		1


	//   ....[131]....
        /*0944*/ 	.word	0x0000a0f0
        /*0948*/ 	.word	0x00000005
        /*094c*/ 	.word	0x00000050
        /*0950*/ 	.short	0x010a
        /*0952*/ 	.byte	0xff
	.zero		1


	//   ....[132]....
        /*0954*/ 	.word	0x0000a150
        /*0958*/ 	.word	0x00000005
        /*095c*/ 	.word	0x00000058
        /*0960*/ 	.short	0x010a
        /*0962*/ 	.byte	0xff
	.zero		1


	//   ....[133]....
        /*0964*/ 	.word	0x0000a1b0
        /*0968*/ 	.word	0x00000000
        /*096c*/ 	.word	0x00000040
        /*0970*/ 	.short	0x010a
        /*0972*/ 	.byte	0xff
	.zero		1


	//   ....[134]....
        /*0974*/ 	.word	0x0000a210
        /*0978*/ 	.word	0x00000000
        /*097c*/ 	.word	0x00000048
        /*0980*/ 	.short	0x010a
        /*0982*/ 	.byte	0xff
	.zero		1


	//   ....[135]....
        /*0984*/ 	.word	0x0000a270
        /*0988*/ 	.word	0x00000000
        /*098c*/ 	.word	0x00000050
        /*0990*/ 	.short	0x010a
        /*0992*/ 	.byte	0xff
	.zero		1


	//   ....[136]....
        /*0994*/ 	.word	0x0000a2c0
        /*0998*/ 	.word	0x00000003
        /*099c*/ 	.word	0x00000070
        /*09a0*/ 	.short	0x010a
        /*09a2*/ 	.byte	0xff
	.zero		1


	//   ....[137]....
        /*09a4*/ 	.word	0x0000a320
        /*09a8*/ 	.word	0x00000002
        /*09ac*/ 	.word	0x00000020
        /*09b0*/ 	.short	0x010a
        /*09b2*/ 	.byte	0xff
	.zero		1


	//   ....[138]....
        /*09b4*/ 	.word	0x0000a370
        /*09b8*/ 	.word	0x0000004b
        /*09bc*/ 	.word	0x00000090
        /*09c0*/ 	.short	0x010a
        /*09c2*/ 	.byte	0xff
	.zero		1


	//   ....[139]....
        /*09c4*/ 	.word	0x0000a3c0
        /*09c8*/ 	.word	0x00000003
        /*09cc*/ 	.word	0x00000020
        /*09d0*/ 	.short	0x010a
        /*09d2*/ 	.byte	0xff
	.zero		1


	//   ....[140]....
        /*09d4*/ 	.word	0x0000a410
        /*09d8*/ 	.word	0x00000000
        /*09dc*/ 	.word	0x00000020
        /*09e0*/ 	.short	0x010a
        /*09e2*/ 	.byte	0xff
	.zero		1


	//   ....[141]....
        /*09e4*/ 	.word	0x0000a460
        /*09e8*/ 	.word	0x00000000
        /*09ec*/ 	.word	0x00000020
        /*09f0*/ 	.short	0x010a
        /*09f2*/ 	.byte	0xff
	.zero		1


	//----- nvinfo : EIATTR_NUM_MBARRIERS
	.align		4
.L_47:
        /*09f4*/ 	.byte	0x03, 0x38
        /*09f6*/ 	.short	0x001f


	//----- nvinfo : EIATTR_EXIT_INSTR_OFFSETS
	.align		4
        /*09f8*/ 	.byte	0x04, 0x1c
        /*09fa*/ 	.short	(.L_49 - .L_48)


	//   ....[0]....
.L_48:
        /*09fc*/ 	.word	0x00002ec0


	//   ....[1]....
        /*0a00*/ 	.word	0x000033c0


	//   ....[2]....
        /*0a04*/ 	.word	0x00003420


	//   ....[3]....
        /*0a08*/ 	.word	0x00004d70


	//   ....[4]....
        /*0a0c*/ 	.word	0x00005f90


	//   ....[5]....
        /*0a10*/ 	.word	0x00005fd0


	//   ....[6]....
        /*0a14*/ 	.word	0x00009730


	//   ....[7]....
        /*0a18*/ 	.word	0x000097b0


	//   ....[8]....
        /*0a1c*/ 	.word	0x000097e0


	//   ....[9]....
        /*0a20*/ 	.word	0x00009850


	//----- nvinfo : EIATTR_MAX_THREADS
	.align		4
.L_49:
        /*0a24*/ 	.byte	0x04, 0x05
        /*0a26*/ 	.short	(.L_51 - .L_50)
.L_50:
        /*0a28*/ 	.word	0x00000100
        /*0a2c*/ 	.word	0x00000001
        /*0a30*/ 	.word	0x00000001


	//----- nvinfo : EIATTR_CRS_STACK_SIZE
	.align		4
.L_51:
        /*0a34*/ 	.byte	0x04, 0x1e
        /*0a36*/ 	.short	(.L_53 - .L_52)
.L_52:
        /*0a38*/ 	.word	0x00000000


	//----- nvinfo : EIATTR_CBANK_PARAM_SIZE
	.align		4
.L_53:
        /*0a3c*/ 	.byte	0x03, 0x19
        /*0a3e*/ 	.short	0x0800


	//----- nvinfo : EIATTR_PARAM_CBANK
	.align		4
        /*0a40*/ 	.byte	0x04, 0x0a
        /*0a42*/ 	.short	(.L_55 - .L_54)
	.align		4
.L_54:
        /*0a44*/ 	.word	index@(.nv.constant0._ZN7cutlass13device_kernelINS_4gemm6kernel13GemmUniversalIN4cute5tupleIJiiiiEEENS1_10collective13CollectiveMmaINS1_35MainloopSm100TmaUmmaWarpSpecializedILi2ELi2ELi4ENS5_IJNS4_1CILi4EEENSA_ILi1EEESC_EEEEENS5_IJNSA_ILi256EEENSA_ILi64EEENSA_ILi128EEEEEENS_10tfloat32_tENS5_IJlSC_lEEESJ_SK_NS4_8TiledMMAINS4_8MMA_AtomIJNS4_23SM100_MMA_TF32_2x1SM_SSISJ_SJ_fLi256ELi64ELNS4_4UMMA5MajorE0ELSP_0ELNSO_7ScaleInE0ELSQ_0EEEEEENS4_6LayoutINS5_IJSC_SC_SC_EEENS5_IJNSA_ILi0EEESV_SV_EEEEENS5_IJNS4_10UnderscoreESY_SY_EEEEENS4_18SM100_TMA_2SM_LOADENS4_14ComposedLayoutINS4_7SwizzleILi3ELi4ELi3EEENS4_18smem_ptr_flag_bitsILi32EEENST_INS5_IJNSA_ILi8EEENSA_ILi32EEEEEENS5_IJS18_SC_EEEEEEEvNS4_8identityENS4_28SM100_TMA_2SM_LOAD_MULTICASTES1C_vS1D_EENS_8epilogue10collective18CollectiveEpilogueINS1G_23Sm100TmaWarpSpecializedILi4ELi2ELi16ELb1ELb0EEEJNS5_IJSH_SG_SH_EEENS5_IJNST_ISH_SC_EENST_INSA_ILi16EEESC_EEEEESJ_SK_SJ_SK_NS1G_6fusion15FusionCallbacksIS1K_NS1Q_17LinearCombinationISJ_fSJ_fLNS_15FloatRoundStyleE2EEES1L_S1P_JEEENS4_5SM1004TMEM4LOAD26SM100_TMEM_LOAD_32dp32b16xENS4_13SM90_TMA_LOADENS12_INS13_ILi2ELi4ELi3EEES16_NST_INS5_IJS17_S1N_EEENS5_IJS1N_SC_EEEEEEENS4_39AutoVectorizingCopyWithAssumedAlignmentILi128EEENS4_14SM90_TMA_STOREES25_S27_S27_EEEvvEEEEvNT_6ParamsE)
        /*0a48*/ 	.short	0x0380
        /*0a4a*/ 	.short	0x0800


	//----- nvinfo : EIATTR_SW_WAR
	.align		4
.L_55:
        /*0a4c*/ 	.byte	0x04, 0x36
        /*0a4e*/ 	.short	(.L_57 - .L_56)
.L_56:
        /*0a50*/ 	.word	0x00000008
.L_57:


//--------------------- .nv.callgraph             --------------------------
	.section	.nv.callgraph,"",@"SHT_CUDA_CALLGRAPH"
	.align	4
	.sectionentsize	8
	.align		4
        /*0000*/ 	.word	0x00000000
	.align		4
        /*0004*/ 	.word	0xffffffff
	.align		4
        /*0008*/ 	.word	index@(_ZN7cutlass13device_kernelINS_4gemm6kernel13GemmUniversalIN4cute5tupleIJiiiiEEENS1_10collective13CollectiveMmaINS1_35MainloopSm100TmaUmmaWarpSpecializedILi2ELi2ELi4ENS5_IJNS4_1CILi4EEENSA_ILi1EEESC_EEEEENS5_IJNSA_ILi256EEENSA_ILi64EEENSA_ILi128EEEEEENS_10tfloat32_tENS5_IJlSC_lEEESJ_SK_NS4_8TiledMMAINS4_8MMA_AtomIJNS4_23SM100_MMA_TF32_2x1SM_SSISJ_SJ_fLi256ELi64ELNS4_4UMMA5MajorE0ELSP_0ELNSO_7ScaleInE0ELSQ_0EEEEEENS4_6LayoutINS5_IJSC_SC_SC_EEENS5_IJNSA_ILi0EEESV_SV_EEEEENS5_IJNS4_10UnderscoreESY_SY_EEEEENS4_18SM100_TMA_2SM_LOADENS4_14ComposedLayoutINS4_7SwizzleILi3ELi4ELi3EEENS4_18smem_ptr_flag_bitsILi32EEENST_INS5_IJNSA_ILi8EEENSA_ILi32EEEEEENS5_IJS18_SC_EEEEEEEvNS4_8identityENS4_28SM100_TMA_2SM_LOAD_MULTICASTES1C_vS1D_EENS_8epilogue10collective18CollectiveEpilogueINS1G_23Sm100TmaWarpSpecializedILi4ELi2ELi16ELb1ELb0EEEJNS5_IJSH_SG_SH_EEENS5_IJNST_ISH_SC_EENST_INSA_ILi16EEESC_EEEEESJ_SK_SJ_SK_NS1G_6fusion15FusionCallbacksIS1K_NS1Q_17LinearCombinationISJ_fSJ_fLNS_15FloatRoundStyleE2EEES1L_S1P_JEEENS4_5SM1004TMEM4LOAD26SM100_TMEM_LOAD_32dp32b16xENS4_13SM90_TMA_LOADENS12_INS13_ILi2ELi4ELi3EEES16_NST_INS5_IJS17_S1N_EEENS5_IJS1N_SC_EEEEEEENS4_39AutoVectorizingCopyWithAssumedAlignmentILi128EEENS4_14SM90_TMA_STOREES25_S27_S27_EEEvvEEEEvNT_6ParamsE)
	.align		4
        /*000c*/ 	.word	index@(__assertfail)
	.align		4
        /*0010*/ 	.word	0x00000000
	.align		4
        /*0014*/ 	.word	0xfffffffe
	.align		4
        /*0018*/ 	.word	0x00000000
	.align		4
        /*001c*/ 	.word	0xfffffffd
	.align		4
        /*0020*/ 	.word	0x00000000
	.align		4
        /*0024*/ 	.word	0xfffffffc


//--------------------- .nv.constant4             --------------------------
	.section	.nv.constant4,"a",@progbits
	.align	8
	.align		8
.nv.constant4:
        /*0000*/ 	.dword	__assertfail
	.align		8
        /*0008*/ 	.dword	__unnamed_1
	.align		8
        /*0010*/ 	.dword	__unnamed_2
	.align		8
        /*0018*/ 	.dword	_ZN40_INTERNAL_5b7e51a5_4_k_cu_c6737bd4_248124cuda3std3__45__cpo5beginE
	.align		8
        /*0020*/ 	.dword	_ZN40_INTERNAL_5b7e51a5_4_k_cu_c6737bd4_248124cuda3std3__45__cpo3endE
	.align		8
        /*0028*/ 	.dword	_ZN40_INTERNAL_5b7e51a5_4_k_cu_c6737bd4_248124cuda3std3__45__cpo6cbeginE
	.align		8
        /*0030*/ 	.dword	_ZN40_INTERNAL_5b7e51a5_4_k_cu_c6737bd4_248124cuda3std3__45__cpo4cendE
	.align		8
        /*0038*/ 	.dword	_ZN40_INTERNAL_5b7e51a5_4_k_cu_c6737bd4_248124cuda3std3__442_GLOBAL__N__5b7e51a5_4_k_cu_c6737bd4_248126ignoreE
	.align		8
        /*0040*/ 	.dword	_ZN40_INTERNAL_5b7e51a5_4_k_cu_c6737bd4_248124cuda3std3__419piecewise_constructE
	.align		8
        /*0048*/ 	.dword	_ZN40_INTERNAL_5b7e51a5_4_k_cu_c6737bd4_248124cuda3std3__48in_placeE
	.align		8
        /*0050*/ 	.dword	_ZN40_INTERNAL_5b7e51a5_4_k_cu_c6737bd4_248124cuda3std6ranges3__45__cpo4swapE
	.align		8
        /*0058*/ 	.dword	_ZN40_INTERNAL_5b7e51a5_4_k_cu_c6737bd4_248124cuda3std6ranges3__45__cpo9iter_moveE
	.align		8
        /*0060*/ 	.dword	_ZN40_INTERNAL_5b7e51a5_4_k_cu_c6737bd4_248124cute7productE
	.align		8
        /*0068*/ 	.dword	_ZN40_INTERNAL_5b7e51a5_4_k_cu_c6737bd4_248124cute1_E
	.align		8
        /*0070*/ 	.dword	$str$25
	.align		8
        /*0078*/ 	.dword	$str$26
	.align		8
        /*0080*/ 	.dword	$str$27
	.align		8
        /*0088*/ 	.dword	$str$28


//--------------------- .text._ZN7cutlass13device_kernelINS_4gemm6kernel13GemmUniversalIN4cute5tupleIJiiiiEEENS1_10collective13CollectiveMmaINS1_35MainloopSm100TmaUmmaWarpSpecializedILi2ELi2ELi4ENS5_IJNS4_1CILi4EEENSA_ILi1EEESC_EEEEENS5_IJNSA_ILi256EEENSA_ILi64EEENSA_ILi128EEEEEENS_10tfloat32_tENS5_IJlSC_lEEESJ_SK_NS4_8TiledMMAINS4_8MMA_AtomIJNS4_23SM100_MMA_TF32_2x1SM_SSISJ_SJ_fLi256ELi64ELNS4_4UMMA5MajorE0ELSP_0ELNSO_7ScaleInE0ELSQ_0EEEEEENS4_6LayoutINS5_IJSC_SC_SC_EEENS5_IJNSA_ILi0EEESV_SV_EEEEENS5_IJNS4_10UnderscoreESY_SY_EEEEENS4_18SM100_TMA_2SM_LOADENS4_14ComposedLayoutINS4_7SwizzleILi3ELi4ELi3EEENS4_18smem_ptr_flag_bitsILi32EEENST_INS5_IJNSA_ILi8EEENSA_ILi32EEEEEENS5_IJS18_SC_EEEEEEEvNS4_8identityENS4_28SM100_TMA_2SM_LOAD_MULTICASTES1C_vS1D_EENS_8epilogue10collective18CollectiveEpilogueINS1G_23Sm100TmaWarpSpecializedILi4ELi2ELi16ELb1ELb0EEEJNS5_IJSH_SG_SH_EEENS5_IJNST_ISH_SC_EENST_INSA_ILi16EEESC_EEEEESJ_SK_SJ_SK_NS1G_6fusion15FusionCallbacksIS1K_NS1Q_17LinearCombinationISJ_fSJ_fLNS_15FloatRoundStyleE2EEES1L_S1P_JEEENS4_5SM1004TMEM4LOAD26SM100_TMEM_LOAD_32dp32b16xENS4_13SM90_TMA_LOADENS12_INS13_ILi2ELi4ELi3EEES16_NST_INS5_IJS17_S1N_EEENS5_IJS1N_SC_EEEEEEENS4_39AutoVectorizingCopyWithAssumedAlignmentILi128EEENS4_14SM90_TMA_STOREES25_S27_S27_EEEvvEEEEvNT_6ParamsE --------------------------
	.section	.text._ZN7cutlass13device_kernelINS_4gemm6kernel13GemmUniversalIN4cute5tupleIJiiiiEEENS1_10collective13CollectiveMmaINS1_35MainloopSm100TmaUmmaWarpSpecializedILi2ELi2ELi4ENS5_IJNS4_1CILi4EEENSA_ILi1EEESC_EEEEENS5_IJNSA_ILi256EEENSA_ILi64EEENSA_ILi128EEEEEENS_10tfloat32_tENS5_IJlSC_lEEESJ_SK_NS4_8TiledMMAINS4_8MMA_AtomIJNS4_23SM100_MMA_TF32_2x1SM_SSISJ_SJ_fLi256ELi64ELNS4_4UMMA5MajorE0ELSP_0ELNSO_7ScaleInE0ELSQ_0EEEEEENS4_6LayoutINS5_IJSC_SC_SC_EEENS5_IJNSA_ILi0EEESV_SV_EEEEENS5_IJNS4_10UnderscoreESY_SY_EEEEENS4_18SM100_TMA_2SM_LOADENS4_14ComposedLayoutINS4_7SwizzleILi3ELi4ELi3EEENS4_18smem_ptr_flag_bitsILi32EEENST_INS5_IJNSA_ILi8EEENSA_ILi32EEEEEENS5_IJS18_SC_EEEEEEEvNS4_8identityENS4_28SM100_TMA_2SM_LOAD_MULTICASTES1C_vS1D_EENS_8epilogue10collective18CollectiveEpilogueINS1G_23Sm100TmaWarpSpecializedILi4ELi2ELi16ELb1ELb0EEEJNS5_IJSH_SG_SH_EEENS5_IJNST_ISH_SC_EENST_INSA_ILi16EEESC_EEEEESJ_SK_SJ_SK_NS1G_6fusion15FusionCallbacksIS1K_NS1Q_17LinearCombinationISJ_fSJ_fLNS_15FloatRoundStyleE2EEES1L_S1P_JEEENS4_5SM1004TMEM4LOAD26SM100_TMEM_LOAD_32dp32b16xENS4_13SM90_TMA_LOADENS12_INS13_ILi2ELi4ELi3EEES16_NST_INS5_IJS17_S1N_EEENS5_IJS1N_SC_EEEEEEENS4_39AutoVectorizingCopyWithAssumedAlignmentILi128EEENS4_14SM90_TMA_STOREES25_S27_S27_EEEvvEEEEvNT_6ParamsE,"ax",@progbits
	.align	128
.text._ZN7cutlass13device_kernelINS_4gemm6kernel13GemmUniversalIN4cute5tupleIJiiiiEEENS1_10collective13CollectiveMmaINS1_35MainloopSm100TmaUmmaWarpSpecializedILi2ELi2ELi4ENS5_IJNS4_1CILi4EEENSA_ILi1EEESC_EEEEENS5_IJNSA_ILi256EEENSA_ILi64EEENSA_ILi128EEEEEENS_10tfloat32_tENS5_IJlSC_lEEESJ_SK_NS4_8TiledMMAINS4_8MMA_AtomIJNS4_23SM100_MMA_TF32_2x1SM_SSISJ_SJ_fLi256ELi64ELNS4_4UMMA5MajorE0ELSP_0ELNSO_7ScaleInE0ELSQ_0EEEEEENS4_6LayoutINS5_IJSC_SC_SC_EEENS5_IJNSA_ILi0EEESV_SV_EEEEENS5_IJNS4_10UnderscoreESY_SY_EEEEENS4_18SM100_TMA_2SM_LOADENS4_14ComposedLayoutINS4_7SwizzleILi3ELi4ELi3EEENS4_18smem_ptr_flag_bitsILi32EEENST_INS5_IJNSA_ILi8EEENSA_ILi32EEEEEENS5_IJS18_SC_EEEEEEEvNS4_8identityENS4_28SM100_TMA_2SM_LOAD_MULTICASTES1C_vS1D_EENS_8epilogue10collective18CollectiveEpilogueINS1G_23Sm100TmaWarpSpecializedILi4ELi2ELi16ELb1ELb0EEEJNS5_IJSH_SG_SH_EEENS5_IJNST_ISH_SC_EENST_INSA_ILi16EEESC_EEEEESJ_SK_SJ_SK_NS1G_6fusion15FusionCallbacksIS1K_NS1Q_17LinearCombinationISJ_fSJ_fLNS_15FloatRoundStyleE2EEES1L_S1P_JEEENS4_5SM1004TMEM4LOAD26SM100_TMEM_LOAD_32dp32b16xENS4_13SM90_TMA_LOADENS12_INS13_ILi2ELi4ELi3EEES16_NST_INS5_IJS17_S1N_EEENS5_IJS1N_SC_EEEEEEENS4_39AutoVectorizingCopyWithAssumedAlignmentILi128EEENS4_14SM90_TMA_STOREES25_S27_S27_EEEvvEEEEvNT_6ParamsE:
        .type           _ZN7cutlass13device_kernelINS_4gemm6kernel13GemmUniversalIN4cute5tupleIJiiiiEEENS1_10collective13CollectiveMmaINS1_35MainloopSm100TmaUmmaWarpSpecializedILi2ELi2ELi4ENS5_IJNS4_1CILi4EEENSA_ILi1EEESC_EEEEENS5_IJNSA_ILi256EEENSA_ILi64EEENSA_ILi128EEEEEENS_10tfloat32_tENS5_IJlSC_lEEESJ_SK_NS4_8TiledMMAINS4_8MMA_AtomIJNS4_23SM100_MMA_TF32_2x1SM_SSISJ_SJ_fLi256ELi64ELNS4_4UMMA5MajorE0ELSP_0ELNSO_7ScaleInE0ELSQ_0EEEEEENS4_6LayoutINS5_IJSC_SC_SC_EEENS5_IJNSA_ILi0EEESV_SV_EEEEENS5_IJNS4_10UnderscoreESY_SY_EEEEENS4_18SM100_TMA_2SM_LOADENS4_14ComposedLayoutINS4_7SwizzleILi3ELi4ELi3EEENS4_18smem_ptr_flag_bitsILi32EEENST_INS5_IJNSA_ILi8EEENSA_ILi32EEEEEENS5_IJS18_SC_EEEEEEEvNS4_8identityENS4_28SM100_TMA_2SM_LOAD_MULTICASTES1C_vS1D_EENS_8epilogue10collective18CollectiveEpilogueINS1G_23Sm100TmaWarpSpecializedILi4ELi2ELi16ELb1ELb0EEEJNS5_IJSH_SG_SH_EEENS5_IJNST_ISH_SC_EENST_INSA_ILi16EEESC_EEEEESJ_SK_SJ_SK_NS1G_6fusion15FusionCallbacksIS1K_NS1Q_17LinearCombinationISJ_fSJ_fLNS_15FloatRoundStyleE2EEES1L_S1P_JEEENS4_5SM1004TMEM4LOAD26SM100_TMEM_LOAD_32dp32b16xENS4_13SM90_TMA_LOADENS12_INS13_ILi2ELi4ELi3EEES16_NST_INS5_IJS17_S1N_EEENS5_IJS1N_SC_EEEEEEENS4_39AutoVectorizingCopyWithAssumedAlignmentILi128EEENS4_14SM90_TMA_STOREES25_S27_S27_EEEvvEEEEvNT_6ParamsE,@function
        .size           _ZN7cutlass13device_kernelINS_4gemm6kernel13GemmUniversalIN4cute5tupleIJiiiiEEENS1_10collective13CollectiveMmaINS1_35MainloopSm100TmaUmmaWarpSpecializedILi2ELi2ELi4ENS5_IJNS4_1CILi4EEENSA_ILi1EEESC_EEEEENS5_IJNSA_ILi256EEENSA_ILi64EEENSA_ILi128EEEEEENS_10tfloat32_tENS5_IJlSC_lEEESJ_SK_NS4_8TiledMMAINS4_8MMA_AtomIJNS4_23SM100_MMA_TF32_2x1SM_SSISJ_SJ_fLi256ELi64ELNS4_4UMMA5MajorE0ELSP_0ELNSO_7ScaleInE0ELSQ_0EEEEEENS4_6LayoutINS5_IJSC_SC_SC_EEENS5_IJNSA_ILi0EEESV_SV_EEEEENS5_IJNS4_10UnderscoreESY_SY_EEEEENS4_18SM100_TMA_2SM_LOADENS4_14ComposedLayoutINS4_7SwizzleILi3ELi4ELi3EEENS4_18smem_ptr_flag_bitsILi32EEENST_INS5_IJNSA_ILi8EEENSA_ILi32EEEEEENS5_IJS18_SC_EEEEEEEvNS4_8identityENS4_28SM100_TMA_2SM_LOAD_MULTICASTES1C_vS1D_EENS_8epilogue10collective18CollectiveEpilogueINS1G_23Sm100TmaWarpSpecializedILi4ELi2ELi16ELb1ELb0EEEJNS5_IJSH_SG_SH_EEENS5_IJNST_ISH_SC_EENST_INSA_ILi16EEESC_EEEEESJ_SK_SJ_SK_NS1G_6fusion15FusionCallbacksIS1K_NS1Q_17LinearCombinationISJ_fSJ_fLNS_15FloatRoundStyleE2EEES1L_S1P_JEEENS4_5SM1004TMEM4LOAD26SM100_TMEM_LOAD_32dp32b16xENS4_13SM90_TMA_LOADENS12_INS13_ILi2ELi4ELi3EEES16_NST_INS5_IJS17_S1N_EEENS5_IJS1N_SC_EEEEEEENS4_39AutoVectorizingCopyWithAssumedAlignmentILi128EEENS4_14SM90_TMA_STOREES25_S27_S27_EEEvvEEEEvNT_6ParamsE,(.L_x_195 - _ZN7cutlass13device_kernelINS_4gemm6kernel13GemmUniversalIN4cute5tupleIJiiiiEEENS1_10collective13CollectiveMmaINS1_35MainloopSm100TmaUmmaWarpSpecializedILi2ELi2ELi4ENS5_IJNS4_1CILi4EEENSA_ILi1EEESC_EEEEENS5_IJNSA_ILi256EEENSA_ILi64EEENSA_ILi128EEEEEENS_10tfloat32_tENS5_IJlSC_lEEESJ_SK_NS4_8TiledMMAINS4_8MMA_AtomIJNS4_23SM100_MMA_TF32_2x1SM_SSISJ_SJ_fLi256ELi64ELNS4_4UMMA5MajorE0ELSP_0ELNSO_7ScaleInE0ELSQ_0EEEEEENS4_6LayoutINS5_IJSC_SC_SC_EEENS5_IJNSA_ILi0EEESV_SV_EEEEENS5_IJNS4_10UnderscoreESY_SY_EEEEENS4_18SM100_TMA_2SM_LOADENS4_14ComposedLayoutINS4_7SwizzleILi3ELi4ELi3EEENS4_18smem_ptr_flag_bitsILi32EEENST_INS5_IJNSA_ILi8EEENSA_ILi32EEEEEENS5_IJS18_SC_EEEEEEEvNS4_8identityENS4_28SM100_TMA_2SM_LOAD_MULTICASTES1C_vS1D_EENS_8epilogue10collective18CollectiveEpilogueINS1G_23Sm100TmaWarpSpecializedILi4ELi2ELi16ELb1ELb0EEEJNS5_IJSH_SG_SH_EEENS5_IJNST_ISH_SC_EENST_INSA_ILi16EEESC_EEEEESJ_SK_SJ_SK_NS1G_6fusion15FusionCallbacksIS1K_NS1Q_17LinearCombinationISJ_fSJ_fLNS_15FloatRoundStyleE2EEES1L_S1P_JEEENS4_5SM1004TMEM4LOAD26SM100_TMEM_LOAD_32dp32b16xENS4_13SM90_TMA_LOADENS12_INS13_ILi2ELi4ELi3EEES16_NST_INS5_IJS17_S1N_EEENS5_IJS1N_SC_EEEEEEENS4_39AutoVectorizingCopyWithAssumedAlignmentILi128EEENS4_14SM90_TMA_STOREES25_S27_S27_EEEvvEEEEvNT_6ParamsE)
        .other          _ZN7cutlass13device_kernelINS_4gemm6kernel13GemmUniversalIN4cute5tupleIJiiiiEEENS1_10collective13CollectiveMmaINS1_35MainloopSm100TmaUmmaWarpSpecializedILi2ELi2ELi4ENS5_IJNS4_1CILi4EEENSA_ILi1EEESC_EEEEENS5_IJNSA_ILi256EEENSA_ILi64EEENSA_ILi128EEEEEENS_10tfloat32_tENS5_IJlSC_lEEESJ_SK_NS4_8TiledMMAINS4_8MMA_AtomIJNS4_23SM100_MMA_TF32_2x1SM_SSISJ_SJ_fLi256ELi64ELNS4_4UMMA5MajorE0ELSP_0ELNSO_7ScaleInE0ELSQ_0EEEEEENS4_6LayoutINS5_IJSC_SC_SC_EEENS5_IJNSA_ILi0EEESV_SV_EEEEENS5_IJNS4_10UnderscoreESY_SY_EEEEENS4_18SM100_TMA_2SM_LOADENS4_14ComposedLayoutINS4_7SwizzleILi3ELi4ELi3EEENS4_18smem_ptr_flag_bitsILi32EEENST_INS5_IJNSA_ILi8EEENSA_ILi32EEEEEENS5_IJS18_SC_EEEEEEEvNS4_8identityENS4_28SM100_TMA_2SM_LOAD_MULTICASTES1C_vS1D_EENS_8epilogue10collective18CollectiveEpilogueINS1G_23Sm100TmaWarpSpecializedILi4ELi2ELi16ELb1ELb0EEEJNS5_IJSH_SG_SH_EEENS5_IJNST_ISH_SC_EENST_INSA_ILi16EEESC_EEEEESJ_SK_SJ_SK_NS1G_6fusion15FusionCallbacksIS1K_NS1Q_17LinearCombinationISJ_fSJ_fLNS_15FloatRoundStyleE2EEES1L_S1P_JEEENS4_5SM1004TMEM4LOAD26SM100_TMEM_LOAD_32dp32b16xENS4_13SM90_TMA_LOADENS12_INS13_ILi2ELi4ELi3EEES16_NST_INS5_IJS17_S1N_EEENS5_IJS1N_SC_EEEEEEENS4_39AutoVectorizingCopyWithAssumedAlignmentILi128EEENS4_14SM90_TMA_STOREES25_S27_S27_EEEvvEEEEvNT_6ParamsE,@"STO_CUDA_ENTRY STV_DEFAULT"
_ZN7cutlass13device_kernelINS_4gemm6kernel13GemmUniversalIN4cute5tupleIJiiiiEEENS1_10collective13CollectiveMmaINS1_35MainloopSm100TmaUmmaWarpSpecializedILi2ELi2ELi4ENS5_IJNS4_1CILi4EEENSA_ILi1EEESC_EEEEENS5_IJNSA_ILi256EEENSA_ILi64EEENSA_ILi128EEEEEENS_10tfloat32_tENS5_IJlSC_lEEESJ_SK_NS4_8TiledMMAINS4_8MMA_AtomIJNS4_23SM100_MMA_TF32_2x1SM_SSISJ_SJ_fLi256ELi64ELNS4_4UMMA5MajorE0ELSP_0ELNSO_7ScaleInE0ELSQ_0EEEEEENS4_6LayoutINS5_IJSC_SC_SC_EEENS5_IJNSA_ILi0EEESV_SV_EEEEENS5_IJNS4_10UnderscoreESY_SY_EEEEENS4_18SM100_TMA_2SM_LOADENS4_14ComposedLayoutINS4_7SwizzleILi3ELi4ELi3EEENS4_18smem_ptr_flag_bitsILi32EEENST_INS5_IJNSA_ILi8EEENSA_ILi32EEEEEENS5_IJS18_SC_EEEEEEEvNS4_8identityENS4_28SM100_TMA_2SM_LOAD_MULTICASTES1C_vS1D_EENS_8epilogue10collective18CollectiveEpilogueINS1G_23Sm100TmaWarpSpecializedILi4ELi2ELi16ELb1ELb0EEEJNS5_IJSH_SG_SH_EEENS5_IJNST_ISH_SC_EENST_INSA_ILi16EEESC_EEEEESJ_SK_SJ_SK_NS1G_6fusion15FusionCallbacksIS1K_NS1Q_17LinearCombinationISJ_fSJ_fLNS_15FloatRoundStyleE2EEES1L_S1P_JEEENS4_5SM1004TMEM4LOAD26SM100_TMEM_LOAD_32dp32b16xENS4_13SM90_TMA_LOADENS12_INS13_ILi2ELi4ELi3EEES16_NST_INS5_IJS17_S1N_EEENS5_IJS1N_SC_EEEEEEENS4_39AutoVectorizingCopyWithAssumedAlignmentILi128EEENS4_14SM90_TMA_STOREES25_S27_S27_EEEvvEEEEvNT_6ParamsE:
[----:B------:R-:W1:Y:S01]  /*0000*/  LDC R1, c[0x0][0x37c] ;  /* 0x0000df00ff017b82 */ /* 0x000e620000000800 */
[----:B------:R-:W2:Y:S01]  /*0010*/  S2R R70, SR_TID.X ;  /* 0x0000000000467919 */ /* 0x000ea20000002100 */
[----:B------:R-:W3:Y:S06]  /*0020*/  LDCU.64 UR8, c[0x0][0x890] ;  /* 0x00011200ff0877ac */ /* 0x000eec0008000a00 */
[----:B------:R-:W4:Y:S01]  /*0030*/  S2UR UR62, SR_CgaCtaId ;  /* 0x00000000003e79c3 */ /* 0x000f220000008800 */
[----:B------:R-:W-:Y:S02]  /*0040*/  PRMT R56, RZ, 0x7610, R56 ;  /* 0x00007610ff387816 */ /* 0x000fe40000000038 */
[----:B------:R-:W-:Y:S01]  /*0050*/  ELECT P1, URZ, PT ;  /* 0x0000000000ff782f */ /* 0x000fe20003820000 */
[----:B---3--:R-:W-:-:S04]  /*0060*/  UISETP.NE.U32.AND UP0, UPT, UR8, URZ, UPT ;  /* 0x000000ff0800728c */ /* 0x008fc8000bf05070 */
[----:B------:R-:W-:Y:S02]  /*0070*/  UISETP.NE.AND.EX UP0, UPT, UR9, URZ, UPT, UP0 ;  /* 0x000000ff0900728c */ /* 0x000fe4000bf05300 */
[----:B----4-:R-:W-:Y:S02]  /*0080*/  ULOP3.LUT UR5, UR62, 0x1, URZ, 0xc0, !UPT ;  /* 0x000000013e057892 */ /* 0x010fe4000f8ec0ff */
[----:B------:R-:W-:Y:S01]  /*0090*/  ULOP3.LUT UR4, UR62, 0x1, URZ, 0x3c, !UPT ;  /* 0x000000013e047892 */ /* 0x000fe2000f8e3cff */
[----:B--2---:R-:W-:-:S03]  /*00a0*/  SHF.R.U32.HI R57, RZ, 0x5, R70 ;  /* 0x00000005ff397819 */ /* 0x004fc60000011646 */
[----:B------:R-:W-:Y:S02]  /*00b0*/  IMAD.U32 R2, RZ, RZ, UR5 ;  /* 0x00000005ff027e24 */ /* 0x000fe4000f8e00ff */
[----:B------:R-:W2:Y:S02]  /*00c0*/  SHFL.IDX PT, R0, R57, RZ, 0x1f ;  /* 0x00001fff39007589 */ /* 0x000ea400000e0000 */
[----:B--2---:R-:W-:Y:S01]  /*00d0*/  R2UR UR20, R0 ;  /* 0x00000000001472ca */ /* 0x004fe200000e0000 */
[----:B------:R-:W-:Y:S01]  /*00e0*/  IMAD.U32 R0, RZ, RZ, UR4 ;  /* 0x00000004ff007e24 */ /* 0x000fe2000f8e00ff */
[----:B-1----:R-:W-:-:S13]  /*00f0*/  BRA.U UP0, `(.L_x_0) ;  /* 0x0000000100307547 */ /* 0x002fda000b800000 */
[----:B------:R-:W1:Y:S02]  /*0100*/  LDCU.64 UR4, c[0x0][0x888] ;  /* 0x00011100ff0477ac */ /* 0x000e640008000a00 */
[----:B-1----:R-:W-:-:S04]  /*0110*/  UISETP.NE.U32.AND UP0, UPT, UR4, URZ, UPT ;  /* 0x000000ff0400728c */ /* 0x002fc8000bf05070 */
[----:B------:R-:W-:-:S09]  /*0120*/  UISETP.NE.AND.EX UP0, UPT, UR5, URZ, UPT, UP0 ;  /* 0x000000ff0500728c */ /* 0x000fd2000bf05300 */
[----:B------:R-:W-:Y:S05]  /*0130*/  BRA.U !UP0, `(.L_x_1) ;  /* 0x0000000108147547 */ /* 0x000fea000b800000 */
[----:B------:R-:W1:Y:S01]  /*0140*/  LDC.64 R4, c[0x0][0x888] ;  /* 0x00022200ff047b82 */ /* 0x000e620000000a00 */
[----:B------:R-:W1:Y:S02]  /*0150*/  LDCU.64 UR4, c[0x0][0x358] ;  /* 0x00006b00ff0477ac */ /* 0x000e640008000a00 */
[----:B-1----:R1:W5:Y:S01]  /*0160*/  LDG.E R27, desc[UR4][R4.64] ;  /* 0x00000004041b7981 */ /* 0x002362000c1e1900 */
[----:B------:R-:W-:Y:S01]  /*0170*/  HFMA2 R56, -RZ, RZ, 0, 5.9604644775390625e-08 ;  /* 0x00000001ff387431 */ /* 0x000fe200000001ff */
[----:B------:R-:W-:Y:S05]  /*0180*/  BRA `(.L_x_0) ;  /* 0x00000000000c7947 */ /* 0x000fea0003800000 */
.L_x_1:
[----:B------:R-:W1:Y:S01]  /*0190*/  LDCU UR4, c[0x0][0x880] ;  /* 0x00011000ff0477ac */ /* 0x000e620008000800 */
[----:B------:R-:W-:Y:S01]  /*01a0*/  HFMA2 R56, -RZ, RZ, 0, 5.9604644775390625e-08 ;  /* 0x00000001ff387431 */ /* 0x000fe200000001ff */
[----:B-1----:R-:W-:-:S07]  /*01b0*/  MOV R27, UR4 ;  /* 0x00000004001b7c02 */ /* 0x002fce0008000f00 */
.L_x_0:
[----:B------:R-:W2:Y:S02]  /*01c0*/  LDCU.64 UR4, c[0x0][0x8b0] ;  /* 0x00011600ff0477ac */ /* 0x000ea40008000a00 */
[----:B--2---:R-:W-:-:S04]  /*01d0*/  UISETP.NE.U32.AND UP0, UPT, UR4, URZ, UPT ;  /* 0x000000ff0400728c */ /* 0x004fc8000bf05070 */
[----:B------:R-:W-:-:S09]  /*01e0*/  UISETP.NE.AND.EX UP0, UPT, UR5, URZ, UPT, UP0 ;  /* 0x000000ff0500728c */ /* 0x000fd2000bf05300 */
[----:B------:R-:W-:Y:S05]  /*01f0*/  BRA.U UP0, `(.L_x_2) ;  /* 0x0000000100287547 */ /* 0x000fea000b800000 */
[----:B------:R-:W2:Y:S02]  /*0200*/  LDCU.64 UR4, c[0x0][0x8a8] ;  /* 0x00011500ff0477ac */ /* 0x000ea40008000a00 */
[----:B--2---:R-:W-:-:S04]  /*0210*/  UISETP.NE.U32.AND UP0, UPT, UR4, URZ, UPT ;  /* 0x000000ff0400728c */ /* 0x004fc8000bf05070 */
[----:B------:R-:W-:-:S09]  /*0220*/  UISETP.NE.AND.EX UP0, UPT, UR5, URZ, UPT, UP0 ;  /* 0x000000ff0500728c */ /* 0x000fd2000bf05300 */
[----:B------:R-:W-:Y:S05]  /*0230*/  BRA.U !UP0, `(.L_x_3) ;  /* 0x0000000108107547 */ /* 0x000fea000b800000 */
[----:B------:R-:W2:Y:S01]  /*0240*/  LDC.64 R24, c[0x0][0x8a8] ;  /* 0x00022a00ff187b82 */ /* 0x000ea20000000a00 */
[----:B------:R-:W2:Y:S02]  /*0250*/  LDCU.64 UR4, c[0x0][0x358] ;  /* 0x00006b00ff0477ac */ /* 0x000ea40008000a00 */
[----:B--2---:R2:W5:Y:S01]  /*0260*/  LDG.E R24, desc[UR4][R24.64] ;  /* 0x0000000418187981 */ /* 0x004562000c1e1900 */
[----:B------:R-:W-:Y:S05]  /*0270*/  BRA `(.L_x_2) ;  /* 0x0000000000087947 */ /* 0x000fea0003800000 */
.L_x_3:
[----:B------:R-:W2:Y:S02]  /*0280*/  LDCU UR4, c[0x0][0x8a0] ;  /* 0x00011400ff0477ac */ /* 0x000ea40008000800 */
[----:B--2---:R-:W-:Y:S02]  /*0290*/  MOV R24, UR4 ;  /* 0x0000000400187c02 */ /* 0x004fe40008000f00 */
.L_x_2:
[----:B------:R-:W-:Y:S01]  /*02a0*/  IMAD.U32 R3, RZ, RZ, UR20 ;  /* 0x00000014ff037e24 */ /* 0x000fe2000f8e00ff */
[----:B------:R-:W-:Y:S04]  /*02b0*/  BSSY.RECONVERGENT B0, `(.L_x_4) ;  /* 0x000000c000007945 */ /* 0x000fe80003800200 */
[C---:B------:R-:W-:Y:S02]  /*02c0*/  ISETP.NE.OR P2, PT, R3.reuse, 0x1, !P1 ;  /* 0x000000010300780c */ /* 0x040fe40004f45670 */
[----:B------:R-:W-:-:S11]  /*02d0*/  ISETP.NE.OR P0, PT, R3, 0x3, !P1 ;  /* 0x000000030300780c */ /* 0x000fd60004f05670 */
[----:B------:R-:W-:Y:S05]  /*02e0*/  @P2 BRA `(.L_x_5) ;  /* 0x0000000000202947 */ /* 0x000fea0003800000 */
[----:B------:R-:W3:Y:S02]  /*02f0*/  LDCU.64 UR4, c[0x0][0x348] ;  /* 0x00006900ff0477ac */ /* 0x000ee40008000a00 */
[----:B---3--:R-:W-:Y:S02]  /*0300*/  UIADD3 UR6, UP1, UPT, UR4, 0x80, URZ ;  /* 0x0000008004067890 */ /* 0x008fe4000ff3e0ff */
[----:B------:R-:W-:Y:S02]  /*0310*/  UIADD3 UR4, UP0, UPT, UR4, 0x180, URZ ;  /* 0x0000018004047890 */ /* 0x000fe4000ff1e0ff */
[----:B------:R-:W-:Y:S02]  /*0320*/  UIADD3.X UR7, UPT, UPT, URZ, UR5, URZ, UP1, !UPT ;  /* 0x00000005ff077290 */ /* 0x000fe40008ffe4ff */
[----:B------:R-:W-:-:S07]  /*0330*/  UIADD3.X UR5, UPT, UPT, URZ, UR5, URZ, UP0, !UPT ;  /* 0x00000005ff057290 */ /* 0x000fce00087fe4ff */
[----:B------:R3:W-:Y:S02]  /*0340*/  UTMACCTL.PF [UR6] ;  /* 0x00000000060079b9 */ /* 0x0007e40008040000 */
[----:B------:R3:W-:Y:S02]  /*0350*/  UTMACCTL.PF [UR4] ;  /* 0x00000000040079b9 */ /* 0x0007e40008040000 */
[----:B---3--:R-:W-:Y:S01]  /*0360*/  NOP ;  /* 0x0000000000007918 */ /* 0x008fe20000000000 */
.L_x_5:
[----:B------:R-:W-:Y:S05]  /*0370*/  BSYNC.RECONVERGENT B0 ;  /* 0x0000000000007941 */ /* 0x000fea0003800200 */
.L_x_4:
[----:B------:R-:W-:Y:S04]  /*0380*/  BSSY.RECONVERGENT B0, `(.L_x_6) ;  /* 0x000000a000007945 */ /* 0x000fe80003800200 */
        /* <DEDUP_REMOVED lines=9> */
.L_x_7:
[----:B------:R-:W-:Y:S05]  /*0420*/  BSYNC.RECONVERGENT B0 ;  /* 0x0000000000007941 */ /* 0x000fea0003800200 */
.L_x_6:
[----:B------:R-:W3:Y:S01]  /*0430*/  LDCU.64 UR4, c[0x0][0x888] ;  /* 0x00011100ff0477ac */ /* 0x000ee20008000a00 */
[----:B------:R-:W-:Y:S02]  /*0440*/  UISETP.EQ.U32.AND UP2, UPT, UR8, URZ, UPT ;  /* 0x000000ff0800728c */ /* 0x000fe4000bf42070 */
[----:B------:R-:W-:Y:S02]  /*0450*/  UPLOP3.LUT UP4, UPT, UPT, UPT, UPT, 0x80, 0x8 ;  /* 0x000000000008789c */ /* 0x000fe40003f8f070 */
[----:B---3--:R-:W-:-:S04]  /*0460*/  UISETP.NE.U32.AND UP0, UPT, UR4, URZ, UPT ;  /* 0x000000ff0400728c */ /* 0x008fc8000bf05070 */
[----:B------:R-:W-:-:S04]  /*0470*/  UISETP.NE.AND.EX UP1, UPT, UR5, URZ, UPT, UP0 ;  /* 0x000000ff0500728c */ /* 0x000fc8000bf25300 */
[----:B------:R-:W-:-:S04]  /*0480*/  UISETP.EQ.OR.EX UP3, UPT, UR9, URZ, !UP1, UP2 ;  /* 0x000000ff0900728c */ /* 0x000fc8000cf62720 */
[----:B------:R-:W-:-:S05]  /*0490*/  UP2UR UR63, UPR, URZ, 0x8 ;  /* 0x00000008ff3f7883 */ /* 0x000fca0008000000 */
[----:B------:R-:W-:Y:S07]  /*04a0*/  BRA.U !UP3, `(.L_x_8) ;  /* 0x000000010b207547 */ /* 0x000fee000b800000 */
[----:B------:R-:W-:Y:S01]  /*04b0*/  UISETP.NE.U32.AND UP2, UPT, UR8, URZ, UPT ;  /* 0x000000ff0800728c */ /* 0x000fe2000bf45070 */
[----:B-----5:R-:W-:Y:S01]  /*04c0*/  FSETP.NEU.AND P0, PT, R27, RZ, PT ;  /* 0x000000ff1b00720b */ /* 0x020fe20003f0d000 */
[----:B------:R-:W-:Y:S02]  /*04d0*/  USEL UR4, URZ, 0xffffffff, UP1 ;  /* 0xffffffffff047887 */ /* 0x000fe40008800000 */
[----:B------:R-:W-:-:S10]  /*04e0*/  UISETP.NE.AND.EX UP2, UPT, UR9, URZ, UPT, UP2 ;  /* 0x000000ff0900728c */ /* 0x000fd4000bf45320 */
[----:B------:R-:W-:Y:S01]  /*04f0*/  VOTEU.ANY UP0, P0 ;  /* 0x0000000000ff7886 */ /* 0x000fe20000000100 */
[----:B------:R-:W-:-:S04]  /*0500*/  @!UP2 USEL UR4, URZ, 0xffffffff, UP0 ;  /* 0xffffffffff04a887 */ /* 0x000fc80008000000 */
[----:B------:R-:W-:-:S04]  /*0510*/  ULOP3.LUT UR4, UR4, 0x1, URZ, 0xc0, !UPT ;  /* 0x0000000104047892 */ /* 0x000fc8000f8ec0ff */
[----:B------:R-:W-:-:S11]  /*0520*/  UISETP.NE.U32.AND UP4, UPT, UR4, 0x1, UPT ;  /* 0x000000010400788c */ /* 0x000fd6000bf85070 */
.L_x_8:
[----:B------:R-:W3:Y:S01]  /*0530*/  SHFL.IDX PT, R3, R57, RZ, 0x1f ;  /* 0x00001fff39037589 */ /* 0x000ee200000e0000 */
[----:B------:R-:W-:Y:S01]  /*0540*/  R2UR UR4, R2 ;  /* 0x00000000020472ca */ /* 0x000fe200000e0000 */
[----:B------:R-:W-:-:S04]  /*0550*/  UISETP.NE.AND UP0, UPT, UR20, 0x2, UPT ;  /* 0x000000021400788c */ /* 0x000fc8000bf05270 */
[----:B------:R-:W-:-:S08]  /*0560*/  USEL UR47, URZ, 0x1, UP0 ;  /* 0x00000001ff2f7887 */ /* 0x000fd00008000000 */
[----:B------:R-:W-:-:S06]  /*0570*/  UISETP.EQ.AND UP2, UPT, UR4, URZ, !UP0 ;  /* 0x000000ff0400728c */ /* 0x000fcc000c742270 */
[----:B------:R-:W-:Y:S02]  /*0580*/  PLOP3.LUT P4, PT, P1, PT, UP2, 0x80, 0x8 ;  /* 0x000000000008781c */ /* 0x000fe40000f8f028 */
[----:B---3--:R-:W-:-:S13]  /*0590*/  ISETP.NE.AND P0, PT, R3, RZ, PT ;  /* 0x000000ff0300720c */ /* 0x008fda0003f05270 */
[----:B------:R-:W-:Y:S05]  /*05a0*/  @P0 BRA `(.L_x_9) ;  /* 0x0000000000440947 */ /* 0x000fea0003800000 */
[----:B------:R-:W-:Y:S01]  /*05b0*/  UMOV UR4, 0x400 ;  /* 0x0000040000047882 */ /* 0x000fe20000000000 */
[----:B------:R-:W-:Y:S01]  /*05c0*/  UMOV UR8, 0x1 ;  /* 0x0000000100087882 */ /* 0x000fe20000000000 */
[----:B------:R-:W-:Y:S01]  /*05d0*/  UMOV UR6, 0x2 ;  /* 0x0000000200067882 */ /* 0x000fe20000000000 */
[----:B------:R-:W-:Y:S02]  /*05e0*/  ULEA UR4, UR62, UR4, 0x18 ;  /* 0x000000043e047291 */ /* 0x000fe4000f8ec0ff */
[----:B------:R-:W-:-:S04]  /*05f0*/  UIADD3 UR8, UPT, UPT, -UR8, 0x100000, URZ ;  /* 0x0010000008087890 */ /* 0x000fc8000fffe1ff */
[----:B------:R-:W-:Y:S02]  /*0600*/  USHF.L.U32 UR9, UR8, 0xb, URZ ;  /* 0x0000000b08097899 */ /* 0x000fe400080006ff */
[----:B------:R-:W-:Y:S02]  /*0610*/  USHF.L.U32 UR8, UR8, 0x1, URZ ;  /* 0x0000000108087899 */ /* 0x000fe400080006ff */
[----:B------:R-:W-:-:S04]  /*0620*/  UIADD3 UR6, UPT, UPT, -UR6, 0x100000, URZ ;  /* 0x0010000006067890 */ /* 0x000fc8000fffe1ff */
[----:B------:R-:W-:Y:S02]  /*0630*/  USHF.L.U32 UR7, UR6, 0xb, URZ ;  /* 0x0000000b06077899 */ /* 0x000fe400080006ff */
[----:B------:R-:W-:Y:S01]  /*0640*/  USHF.L.U32 UR6, UR6, 0x1, URZ ;  /* 0x0000000106067899 */ /* 0x000fe200080006ff */
[----:B------:R-:W-:Y:S01]  /*0650*/  ELECT P0, URZ, PT ;  /* 0x0000000000ff782f */ /* 0x000fe20003800000 */
[----:B------:R-:W3:Y:S02]  /*0660*/  FENCE.VIEW.ASYNC.S ;  /* 0x00000000000073c6 */ /* 0x000ee40000000000 */
[----:B---3--:R3:W4:Y:S08]  /*0670*/  SYNCS.EXCH.64 URZ, [UR4], UR8 ;  /* 0x0000000804ff75b2 */ /* 0x0087300008000100 */
[----:B------:R3:W1:Y:S01]  /*0680*/  SYNCS.EXCH.64 URZ, [UR4+0x10], UR6 ;  /* 0x0000100604ff75b2 */ /* 0x0006620008000100 */
[----:B------:R3:W1:Y:S01]  /*0690*/  SYNCS.EXCH.64 URZ, [UR4+0x8], UR8 ;  /* 0x0000080804ff75b2 */ /* 0x0006620008000100 */
[----:B------:R3:W1:Y:S01]  /*06a0*/  SYNCS.EXCH.64 URZ, [UR4+0x18], UR6 ;  /* 0x0000180604ff75b2 */ /* 0x0006620008000100 */
[----:B------:R-:W-:Y:S01]  /*06b0*/  NOP ;  /* 0x0000000000007918 */ /* 0x000fe20000000000 */
.L_x_9:
[----:B------:R-:W2:Y:S01]  /*06c0*/  SHFL.IDX PT, R3, R57, RZ, 0x1f ;  /* 0x00001fff39037589 */ /* 0x000ea200000e0000 */
[----:B------:R-:W-:Y:S01]  /*06d0*/  NOP ;  /* 0x0000000000007918 */ /* 0x000fe20000000000 */
[----:B--2---:R-:W-:-:S13]  /*06e0*/  ISETP.NE.AND P0, PT, R3, 0x1, PT ;  /* 0x000000010300780c */ /* 0x004fda0003f05270 */
[----:B------:R-:W-:Y:S05]  /*06f0*/  @P0 BRA `(.L_x_10) ;  /* 0x0000000000540947 */ /* 0x000fea0003800000 */
[----:B---3--:R-:W-:Y:S01]  /*0700*/  UMOV UR4, 0x400 ;  /* 0x0000040000047882 */ /* 0x008fe20000000000 */
        /* <DEDUP_REMOVED lines=10> */
[----:B------:R-:W2:Y:S02]  /*07b0*/  FENCE.VIEW.ASYNC.S ;  /* 0x00000000000073c6 */ /* 0x000ea40000000000 */
[----:B--2---:R2:W3:Y:S08]  /*07c0*/  SYNCS.EXCH.64 URZ, [UR4+0x20], UR8 ;  /* 0x0000200804ff75b2 */ /* 0x0044f00008000100 */
[----:B------:R2:W1:Y:S01]  /*07d0*/  SYNCS.EXCH.64 URZ, [UR4+0x40], UR6 ;  /* 0x0000400604ff75b2 */ /* 0x0004620008000100 */
[----:B------:R2:W1:Y:S01]  /*07e0*/  SYNCS.EXCH.64 URZ, [UR4+0x28], UR8 ;  /* 0x0000280804ff75b2 */ /* 0x0004620008000100 */
[----:B------:R2:W1:Y:S01]  /*07f0*/  SYNCS.EXCH.64 URZ, [UR4+0x48], UR6 ;  /* 0x0000480604ff75b2 */ /* 0x0004620008000100 */
[----:B------:R2:W1:Y:S01]  /*0800*/  SYNCS.EXCH.64 URZ, [UR4+0x30], UR8 ;  /* 0x0000300804ff75b2 */ /* 0x0004620008000100 */
[----:B------:R2:W1:Y:S01]  /*0810*/  SYNCS.EXCH.64 URZ, [UR4+0x50], UR6 ;  /* 0x0000500604ff75b2 */ /* 0x0004620008000100 */
[----:B------:R2:W1:Y:S01]  /*0820*/  SYNCS.EXCH.64 URZ, [UR4+0x38], UR8 ;  /* 0x0000380804ff75b2 */ /* 0x0004620008000100 */
[----:B------:R2:W1:Y:S01]  /*0830*/  SYNCS.EXCH.64 URZ, [UR4+0x58], UR6 ;  /* 0x0000580604ff75b2 */ /* 0x0004620008000100 */
[----:B------:R-:W-:Y:S01]  /*0840*/  NOP ;  /* 0x0000000000007918 */ /* 0x000fe20000000000 */
.L_x_10:
[----:B------:R-:W4:Y:S01]  /*0850*/  SHFL.IDX PT, R3, R57, RZ, 0x1f ;  /* 0x00001fff39037589 */ /* 0x000f2200000e0000 */
[----:B------:R-:W-:Y:S01]  /*0860*/  NOP ;  /* 0x0000000000007918 */ /* 0x000fe20000000000 */
[----:B----4-:R-:W-:-:S13]  /*0870*/  ISETP.NE.AND P0, PT, R3, 0x3, PT ;  /* 0x000000030300780c */ /* 0x010fda0003f05270 */
[----:B------:R-:W-:Y:S05]  /*0880*/  @P0 BRA `(.L_x_11) ;  /* 0x00000000002c0947 */ /* 0x000fea0003800000 */
[----:B--23--:R-:W-:Y:S01]  /*0890*/  UMOV UR6, 0x400 ;  /* 0x0000040000067882 */ /* 0x00cfe20000000000 */
[----:B------:R-:W-:Y:S01]  /*08a0*/  UMOV UR4, 0x20 ;  /* 0x0000002000047882 */ /* 0x000fe20000000000 */
[----:B------:R-:W-:Y:S02]  /*08b0*/  ULEA UR6, UR62, UR6, 0x18 ;  /* 0x000000063e067291 */ /* 0x000fe4000f8ec0ff */
[----:B------:R-:W-:-:S04]  /*08c0*/  UIADD3 UR4, UPT, UPT, -UR4, 0x100000, URZ ;  /* 0x0010000004047890 */ /* 0x000fc8000fffe1ff */
[----:B------:R-:W-:Y:S02]  /*08d0*/  USHF.L.U32 UR5, UR4, 0xb, URZ ;  /* 0x0000000b04057899 */ /* 0x000fe400080006ff */
[----:B------:R-:W-:Y:S01]  /*08e0*/  USHF.L.U32 UR4, UR4, 0x1, URZ ;  /* 0x0000000104047899 */ /* 0x000fe200080006ff */
[----:B------:R-:W-:Y:S01]  /*08f0*/  ELECT P0, URZ, PT ;  /* 0x0000000000ff782f */ /* 0x000fe20003800000 */
[----:B------:R-:W2:Y:S10]  /*0900*/  FENCE.VIEW.ASYNC.S ;  /* 0x00000000000073c6 */ /* 0x000eb40000000000 */
[----:B--2---:R4:W2:Y:S01]  /*0910*/  SYNCS.EXCH.64 URZ, [UR6+0x60], UR4 ;  /* 0x0000600406ff75b2 */ /* 0x0048a20008000100 */
[----:B------:R4:W3:Y:S02]  /*0920*/  SYNCS.EXCH.64 URZ, [UR6+0x68], UR4 ;  /* 0x0000680406ff75b2 */ /* 0x0008e40008000100 */
[----:B----4-:R-:W-:Y:S01]  /*0930*/  NOP ;  /* 0x0000000000007918 */ /* 0x010fe20000000000 */
.L_x_11:
[----:B------:R-:W4:Y:S01]  /*0940*/  SHFL.IDX PT, R3, R57, RZ, 0x1f ;  /* 0x00001fff39037589 */ /* 0x000f2200000e0000 */
[----:B------:R-:W-:Y:S01]  /*0950*/  NOP ;  /* 0x0000000000007918 */ /* 0x000fe20000000000 */
[----:B----4-:R-:W-:-:S13]  /*0960*/  ISETP.NE.AND P0, PT, R3, 0x4, PT ;  /* 0x000000040300780c */ /* 0x010fda0003f05270 */
[----:B------:R-:W-:Y:S05]  /*0970*/  @P0 BRA `(.L_x_12) ;  /* 0x0000000000480947 */ /* 0x000fea0003800000 */
[----:B--23--:R-:W-:Y:S01]  /*0980*/  UMOV UR4, 0x3a0 ;  /* 0x000003a000047882 */ /* 0x00cfe20000000000 */
[----:B------:R-:W-:Y:S01]  /*0990*/  UMOV UR6, 0x400 ;  /* 0x0000040000067882 */ /* 0x000fe20000000000 */
[----:B------:R-:W-:Y:S01]  /*09a0*/  USEL UR4, UR4, 0x320, UP4 ;  /* 0x0000032004047887 */ /* 0x000fe2000a000000 */
        /* <DEDUP_REMOVED lines=10> */
[----:B--2---:R4:W2:Y:S08]  /*0a50*/  SYNCS.EXCH.64 URZ, [UR6+0x70], UR8 ;  /* 0x0000700806ff75b2 */ /* 0x0048b00008000100 */
[----:B------:R4:W3:Y:S01]  /*0a60*/  SYNCS.EXCH.64 URZ, [UR6+0x80], UR4 ;  /* 0x0000800406ff75b2 */ /* 0x0008e20008000100 */
[----:B------:R4:W1:Y:S01]  /*0a70*/  SYNCS.EXCH.64 URZ, [UR6+0x78], UR8 ;  /* 0x0000780806ff75b2 */ /* 0x0008620008000100 */
[----:B------:R4:W1:Y:S02]  /*0a80*/  SYNCS.EXCH.64 URZ, [UR6+0x88], UR4 ;  /* 0x0000880406ff75b2 */ /* 0x0008640008000100 */
[----:B----4-:R-:W-:Y:S01]  /*0a90*/  NOP ;  /* 0x0000000000007918 */ /* 0x010fe20000000000 */
.L_x_12:
[----:B------:R-:W4:Y:S01]  /*0aa0*/  SHFL.IDX PT, R3, R57, RZ, 0x1f ;  /* 0x00001fff39037589 */ /* 0x000f2200000e0000 */
[----:B------:R-:W-:Y:S01]  /*0ab0*/  NOP ;  /* 0x0000000000007918 */ /* 0x000fe20000000000 */
[----:B----4-:R-:W-:-:S13]  /*0ac0*/  ISETP.NE.AND P0, PT, R3, 0x5, PT ;  /* 0x000000050300780c */ /* 0x010fda0003f05270 */
[----:B------:R-:W-:Y:S05]  /*0ad0*/  @P0 BRA `(.L_x_13) ;  /* 0x0000000000540947 */ /* 0x000fea0003800000 */
[----:B--23--:R-:W-:Y:S01]  /*0ae0*/  UMOV UR4, 0x400 ;  /* 0x0000040000047882 */ /* 0x00cfe20000000000 */
        /* <DEDUP_REMOVED lines=14> */
[----:B------:R4:W1:Y:S01]  /*0bd0*/  SYNCS.EXCH.64 URZ, [UR4+0xb8], UR8 ;  /* 0x0000b80804ff75b2 */ /* 0x0008620008000100 */
[----:B------:R4:W1:Y:S01]  /*0be0*/  SYNCS.EXCH.64 URZ, [UR4+0xa0], UR6 ;  /* 0x0000a00604ff75b2 */ /* 0x0008620008000100 */
[----:B------:R4:W1:Y:S01]  /*0bf0*/  SYNCS.EXCH.64 URZ, [UR4+0xc0], UR8 ;  /* 0x0000c00804ff75b2 */ /* 0x0008620008000100 */
[----:B------:R4:W1:Y:S01]  /*0c00*/  SYNCS.EXCH.64 URZ, [UR4+0xa8], UR6 ;  /* 0x0000a80604ff75b2 */ /* 0x0008620008000100 */
[----:B------:R4:W1:Y:S02]  /*0c10*/  SYNCS.EXCH.64 URZ, [UR4+0xc8], UR8 ;  /* 0x0000c80804ff75b2 */ /* 0x0008640008000100 */
[----:B----4-:R-:W-:Y:S01]  /*0c20*/  NOP ;  /* 0x0000000000007918 */ /* 0x010fe20000000000 */
.L_x_13:
[----:B------:R-:W4:Y:S01]  /*0c30*/  SHFL.IDX PT, R3, R57, RZ, 0x1f ;  /* 0x00001fff39037589 */ /* 0x000f2200000e0000 */
[----:B------:R-:W-:Y:S01]  /*0c40*/  ISETP.NE.OR P1, PT, RZ, UR20, !P1 ;  /* 0x00000014ff007c0c */ /* 0x000fe2000cf25670 */
        /* <DEDUP_REMOVED lines=12> */
[----:B------:R4:W3:Y:S01]  /*0d10*/  SYNCS.EXCH.64 URZ, [UR4+0xe0], UR6 ;  /* 0x0000e00604ff75b2 */ /* 0x0008e20008000100 */
[----:B------:R4:W1:Y:S01]  /*0d20*/  SYNCS.EXCH.64 URZ, [UR4+0xd8], UR6 ;  /* 0x0000d80604ff75b2 */ /* 0x0008620008000100 */
[----:B------:R4:W1:Y:S02]  /*0d30*/  SYNCS.EXCH.64 URZ, [UR4+0xe8], UR6 ;  /* 0x0000e80604ff75b2 */ /* 0x0008640008000100 */
[----:B----4-:R-:W-:Y:S01]  /*0d40*/  NOP ;  /* 0x0000000000007918 */ /* 0x010fe20000000000 */
.L_x_14:
[----:B------:R-:W-:Y:S01]  /*0d50*/  VOTEU.ALL UP0, P1 ;  /* 0x0000000000ff7886 */ /* 0x000fe20000800000 */
[----:B--23--:R-:W-:Y:S01]  /*0d60*/  UMOV UR4, 0x20 ;  /* 0x0000002000047882 */ /* 0x00cfe20000000000 */
[----:B------:R-:W2:Y:S01]  /*0d70*/  LDCU UR7, c[0x0][0x36c] ;  /* 0x00006d80ff0777ac */ /* 0x000ea20008000800 */
[----:B------:R-:W-:Y:S01]  /*0d80*/  NOP ;  /* 0x0000000000007918 */ /* 0x000fe20000000000 */
[----:B-1----:R-:W-:Y:S01]  /*0d90*/  LOP3.LUT R5, R70, 0x1f, RZ, 0xc0, !PT ;  /* 0x0000001f46057812 */ /* 0x002fe200078ec0ff */
[----:B------:R-:W-:Y:S01]  /*0da0*/  @!UP0 UMOV UR6, 0x400 ;  /* 0x0000040000068882 */ /* 0x000fe20000000000 */
[----:B------:R-:W-:-:S04]  /*0db0*/  @!UP0 UIADD3 UR4, UPT, UPT, -UR4, 0x100000, URZ ;  /* 0x0010000004048890 */ /* 0x000fc8000fffe1ff */
[----:B------:R-:W-:Y:S02]  /*0dc0*/  @!UP0 USHF.L.U32 UR5, UR4, 0xb, URZ ;  /* 0x0000000b04058899 */ /* 0x000fe400080006ff */
[----:B------:R-:W-:Y:S02]  /*0dd0*/  @!UP0 USHF.L.U32 UR4, UR4, 0x1, URZ ;  /* 0x0000000104048899 */ /* 0x000fe400080006ff */
[----:B------:R-:W-:Y:S01]  /*0de0*/  @!UP0 ULEA UR6, UR62, UR6, 0x18 ;  /* 0x000000063e068291 */ /* 0x000fe2000f8ec0ff */
[----:B------:R-:W-:Y:S01]  /*0df0*/  VOTEU.ALL UP0, P1 ;  /* 0x0000000000ff7886 */ /* 0x000fe20000800000 */
[----:B------:R-:W-:Y:S02]  /*0e00*/  UISETP.NE.AND UP5, UPT, UR20, URZ, UPT ;  /* 0x000000ff1400728c */ /* 0x000fe4000bfa5270 */
[----:B--2---:R-:W-:Y:S01]  /*0e10*/  UISETP.EQ.U32.AND UP6, UPT, UR7, 0x1, UPT ;  /* 0x000000010700788c */ /* 0x004fe2000bfc2070 */
[----:B------:R-:W1:Y:S07]  /*0e20*/  FENCE.VIEW.ASYNC.S ;  /* 0x00000000000073c6 */ /* 0x000e6e0000000000 */
[----:B-1----:R1:W2:Y:S01]  /*0e30*/  @!UP0 SYNCS.EXCH.64 URZ, [UR6+0xf0], UR4 ;  /* 0x0000f00406ff85b2 */ /* 0x0022a20008000100 */
[----:B------:R-:W-:Y:S05]  /*0e40*/  BRA.U !UP6, `(.L_x_15) ;  /* 0x000000010e087547 */ /* 0x000fea000b800000 */
[----:B--2---:R-:W-:Y:S01]  /*0e50*/  UCGABAR_ARV ;  /* 0x00000000000079c7 */ /* 0x004fe20008000000 */
[----:B------:R-:W-:Y:S05]  /*0e60*/  BRA `(.L_x_16) ;  /* 0x0000000000047947 */ /* 0x000fea0003800000 */
.L_x_15:
[----:B--2---:R-:W-:Y:S01]  /*0e70*/  NOP ;  /* 0x0000000000007918 */ /* 0x004fe20000000000 */
.L_x_16:
[----:B------:R-:W2:Y:S01]  /*0e80*/  S2UR UR22, SR_CTAID.X ;  /* 0x00000000001679c3 */ /* 0x000ea20000002500 */
[----:B------:R-:W-:-:S05]  /*0e90*/  CS2R.32 R59, SR_CgaSize ;  /* 0x00000000003b7805 */ /* 0x000fca0000008a00 */
[----:B------:R-:W-:-:S05]  /*0ea0*/  IMAD R59, R59, -0xa0, RZ ;  /* 0xffffff603b3b7824 */ /* 0x000fca00078e02ff */
[----:B-1----:R-:W-:-:S14]  /*0eb0*/  R2UR UR5, R59 ;  /* 0x000000003b0572ca */ /* 0x002fdc00000e0000 */
[----:B------:R-:W1:Y:S01]  /*0ec0*/  LDCU UR5, c[0x0][UR5+0x2b0] ;  /* 0x00005600050577ac */ /* 0x000e620008000800 */
[----:B------:R-:W-:Y:S02]  /*0ed0*/  R2UR UR9, R2 ;  /* 0x00000000020972ca */ /* 0x000fe400000e0000 */
[----:B------:R-:W-:-:S05]  /*0ee0*/  CS2R.32 R59, SR_CgaSize ;  /* 0x00000000003b7805 */ /* 0x000fca0000008a00 */
[----:B------:R-:W-:-:S05]  /*0ef0*/  IMAD R59, R59, -0xa0, RZ ;  /* 0xffffff603b3b7824 */ /* 0x000fca00078e02ff */
[----:B------:R-:W-:-:S14]  /*0f00*/  R2UR UR4, R59 ;  /* 0x000000003b0472ca */ /* 0x000fdc00000e0000 */
[----:B------:R-:W3:Y:S01]  /*0f10*/  LDCU UR4, c[0x0][UR4+0x2b4] ;  /* 0x00005680040477ac */ /* 0x000ee20008000800 */
[----:B------:R-:W4:Y:S01]  /*0f20*/  S2UR UR28, SR_CTAID.Y ;  /* 0x00000000001c79c3 */ /* 0x000f220000002600 */
[----:B------:R-:W-:-:S05]  /*0f30*/  CS2R.32 R59, SR_CgaSize ;  /* 0x00000000003b7805 */ /* 0x000fca0000008a00 */
[----:B------:R-:W-:-:S05]  /*0f40*/  IMAD R59, R59, -0xa0, RZ ;  /* 0xffffff603b3b7824 */ /* 0x000fca00078e02ff */
[----:B------:R-:W-:-:S14]  /*0f50*/  R2UR UR7, R59 ;  /* 0x000000003b0772ca */ /* 0x000fdc00000e0000 */
[----:B------:R-:W3:Y:S01]  /*0f60*/  LDCU UR7, c[0x0][UR7+0x2a0] ;  /* 0x00005400070777ac */ /* 0x000ee20008000800 */
[----:B------:R-:W-:-:S05]  /*0f70*/  CS2R.32 R59, SR_CgaSize ;  /* 0x00000000003b7805 */ /* 0x000fca0000008a00 */
[----:B------:R-:W-:-:S05]  /*0f80*/  IMAD R59, R59, -0xa0, RZ ;  /* 0xffffff603b3b7824 */ /* 0x000fca00078e02ff */
[----:B------:R-:W-:-:S14]  /*0f90*/  R2UR UR8, R59 ;  /* 0x000000003b0872ca */ /* 0x000fdc00000e0000 */
[----:B------:R-:W3:Y:S01]  /*0fa0*/  LDCU UR8, c[0x0][UR8+0x2a4] ;  /* 0x00005480080877ac */ /* 0x000ee20008000800 */
[----:B------:R-:W-:Y:S01]  /*0fb0*/  UISETP.GT.U32.AND UP0, UPT, UR9, 0xffff, UPT ;  /* 0x0000ffff0900788c */ /* 0x000fe2000bf04070 */
[----:B------:R-:W3:Y:S01]  /*0fc0*/  LDCU UR21, c[0x0][0xb24] ;  /* 0x00016480ff1577ac */ /* 0x000ee20008000800 */
[----:B------:R-:W3:Y:S01]  /*0fd0*/  LDCU UR39, c[0x0][0xb24] ;  /* 0x00016480ff2777ac */ /* 0x000ee20008000800 */
[----:B--2---:R-:W-:Y:S01]  /*0fe0*/  I2FP.F32.U32 R4, UR22 ;  /* 0x0000001600047c45 */ /* 0x004fe20008201000 */
[----:B------:R-:W2:Y:S04]  /*0ff0*/  LDCU UR25, c[0x0][0xb30] ;  /* 0x00016600ff1977ac */ /* 0x000ea80008000800 */
[----:B-1----:R-:W-:Y:S01]  /*1000*/  FMUL R4, R4, UR5 ;  /* 0x0000000504047c20 */ /* 0x002fe20008400000 */
[----:B------:R-:W-:Y:S01]  /*1010*/  USEL UR5, UR9, 0xffff, !UP0 ;  /* 0x0000ffff09057887 */ /* 0x000fe2000c000000 */
[----:B----4-:R-:W-:Y:S01]  /*1020*/  I2FP.F32.U32 R3, UR28 ;  /* 0x0000001c00037c45 */ /* 0x010fe20008201000 */
[----:B------:R-:W-:-:S03]  /*1030*/  USHF.L.U32 UR31, UR62, 0x8, URZ ;  /* 0x000000083e1f7899 */ /* 0x000fc600080006ff */
[----:B------:R-:W1:Y:S01]  /*1040*/  F2I.U32.TRUNC.NTZ R4, R4 ;  /* 0x0000000400047305 */ /* 0x000e62000020f000 */
[----:B------:R-:W-:Y:S01]  /*1050*/  ULOP3.LUT UR30, UR5, 0xffff, URZ, 0xc0, !UPT ;  /* 0x0000ffff051e7892 */ /* 0x000fe2000f8ec0ff */
[----:B---3--:R-:W-:-:S06]  /*1060*/  FMUL R3, R3, UR4 ;  /* 0x0000000403037c20 */ /* 0x008fcc0008400000 */
[----:B------:R-:W3:Y:S01]  /*1070*/  F2I.U32.TRUNC.NTZ R3, R3 ;  /* 0x0000000300037305 */ /* 0x000ee2000020f000 */
[----:B-1----:R-:W-:Y:S02]  /*1080*/  R2UR UR4, R4 ;  /* 0x00000000040472ca */ /* 0x002fe400000e0000 */
[----:B------:R-:W-:Y:S02]  /*1090*/  PRMT R4, RZ, 0x7610, R4 ;  /* 0x00007610ff047816 */ /* 0x000fe40000000004 */
[----:B---3--:R-:W-:Y:S02]  /*10a0*/  R2UR UR6, R3 ;  /* 0x00000000030672ca */ /* 0x008fe400000e0000 */
[----:B------:R-:W-:-:S07]  /*10b0*/  PRMT R3, RZ, 0x7610, R3 ;  /* 0x00007610ff037816 */ /* 0x000fce0000000003 */
[----:B------:R-:W-:-:S04]  /*10c0*/  UIADD3 UR5, UPT, UPT, -UR4, URZ, URZ ;  /* 0x000000ff04057290 */ /* 0x000fc8000fffe1ff */
[----:B------:R-:W-:Y:S02]  /*10d0*/  UIMAD UR5, UR7, UR5, UR22 ;  /* 0x00000005070572a4 */ /* 0x000fe4000f8e0216 */
[----:B------:R-:W-:-:S04]  /*10e0*/  UIADD3 UR4, UPT, UPT, -UR6, URZ, URZ ;  /* 0x000000ff06047290 */ /* 0x000fc8000fffe1ff */
[----:B------:R-:W-:Y:S01]  /*10f0*/  IMAD.U32 R59, RZ, RZ, UR5 ;  /* 0x00000005ff3b7e24 */ /* 0x000fe2000f8e00ff */
[----:B------:R-:W-:-:S06]  /*1100*/  UIMAD UR4, UR8, UR4, UR28 ;  /* 0x00000004080472a4 */ /* 0x000fcc000f8e021c */
[----:B------:R-:W-:Y:S01]  /*1110*/  IMAD.U32 R58, RZ, RZ, UR4 ;  /* 0x00000004ff3a7e24 */ /* 0x000fe2000f8e00ff */
[----:B--2---:R-:W-:Y:S06]  /*1120*/  BRA.U UP5, `(.L_x_17) ;  /* 0x0000000105447547 */ /* 0x004fec000b800000 */
[----:B------:R-:W-:Y:S02]  /*1130*/  R2UR UR4, R58 ;  /* 0x000000003a0472ca */ /* 0x000fe400000e0000 */
[----:B------:R-:W-:-:S11]  /*1140*/  R2UR UR7, R59 ;  /* 0x000000003b0772ca */ /* 0x000fd600000e0000 */
[----:B------:R-:W-:Y:S02]  /*1150*/  UISETP.NE.AND UP0, UPT, UR4, URZ, UPT ;  /* 0x000000ff0400728c */ /* 0x000fe4000bf05270 */
[----:B------:R-:W-:Y:S02]  /*1160*/  ULOP3.LUT UR4, UR7, 0x2, URZ, 0x3c, !UPT ;  /* 0x0000000207047892 */ /* 0x000fe4000f8e3cff */
[----:B------:R-:W-:Y:S02]  /*1170*/  UISETP.GT.U32.AND UP2, UPT, UR7, 0x1, UP0 ;  /* 0x000000010700788c */ /* 0x000fe40008744070 */
[----:B------:R-:W-:Y:S02]  /*1180*/  UISETP.GT.U32.AND UP0, UPT, UR4, 0x1, UP0 ;  /* 0x000000010400788c */ /* 0x000fe40008704070 */
[----:B------:R-:W-:Y:S02]  /*1190*/  USEL UR5, URZ, 0x2, UP2 ;  /* 0x00000002ff057887 */ /* 0x000fe40009000000 */
[----:B------:R-:W-:-:S02]  /*11a0*/  USEL UR6, URZ, 0x1, UP2 ;  /* 0x00000001ff067887 */ /* 0x000fc40009000000 */
[----:B------:R-:W-:Y:S02]  /*11b0*/  USEL UR4, URZ, 0x4, UP0 ;  /* 0x00000004ff047887 */ /* 0x000fe40008000000 */
[----:B------:R-:W-:Y:S02]  /*11c0*/  ULOP3.LUT UR7, UR7, 0xfffffffe, URZ, 0xc0, !UPT ;  /* 0xfffffffe07077892 */ /* 0x000fe4000f8ec0ff */
[----:B------:R-:W-:Y:S02]  /*11d0*/  USEL UR8, URZ, 0x8, UP0 ;  /* 0x00000008ff087887 */ /* 0x000fe40008000000 */
[----:B------:R-:W-:-:S03]  /*11e0*/  UIADD3 UR4, UPT, UPT, UR4, UR5, UR6 ;  /* 0x0000000504047290 */ /* 0x000fc6000fffe006 */
[----:B------:R-:W-:Y:S01]  /*11f0*/  UMOV UR5, 0x3 ;  /* 0x0000000300057882 */ /* 0x000fe20000000000 */
[----:B------:R-:W-:Y:S02]  /*1200*/  UIADD3 UR4, UPT, UPT, UR4, UR8, URZ ;  /* 0x0000000804047290 */ /* 0x000fe4000fffe0ff */
[----:B------:R-:W-:-:S04]  /*1210*/  USHF.L.U32 UR5, UR5, UR7, URZ ;  /* 0x0000000705057299 */ /* 0x000fc800080006ff */
[----:B------:R-:W-:Y:S02]  /*1220*/  IMAD.U32 R4, RZ, RZ, UR4 ;  /* 0x00000004ff047e24 */ /* 0x000fe4000f8e00ff */
[----:B------:R-:W-:-:S07]  /*1230*/  IMAD.U32 R3, RZ, RZ, UR5 ;  /* 0x00000005ff037e24 */ /* 0x000fce000f8e00ff */
.L_x_17:
[----:B------:R-:W1:Y:S01]  /*1240*/  S2UR UR60, SR_CTAID.Z ;  /* 0x00000000003c79c3 */ /* 0x000e620000002700 */
[----:B------:R-:W-:Y:S01]  /*1250*/  UISETP.GE.AND UP0, UPT, UR21, 0x1, UPT ;  /* 0x000000011500788c */ /* 0x000fe2000bf06270 */
[----:B------:R-:W-:Y:S01]  /*1260*/  UMOV UR26, 0x5 ;  /* 0x00000005001a7882 */ /* 0x000fe20000000000 */
[----:B------:R-:W-:-:S07]  /*1270*/  UMOV UR24, UR22 ;  /* 0x0000001600187c82 */ /* 0x000fce0008000000 */
[----:B------:R-:W-:Y:S05]  /*1280*/  BRA.U !UP0, `(.L_x_18) ;  /* 0x0000000108d47547 */ /* 0x000fea000b800000 */
[----:B------:R-:W2:Y:S01]  /*1290*/  LDCU.128 UR16, c[0x0][0xb10] ;  /* 0x00016200ff1077ac */ /* 0x000ea20008000c00 */
[----:B------:R-:W3:Y:S01]  /*12a0*/  LDCU UR6, c[0x0][0x370] ;  /* 0x00006e00ff0677ac */ /* 0x000ee20008000800 */
[----:B------:R-:W4:Y:S01]  /*12b0*/  LDCU UR7, c[0x0][0x374] ;  /* 0x00006e80ff0777ac */ /* 0x000f220008000800 */
[----:B------:R-:W1:Y:S01]  /*12c0*/  LDCU UR23, c[0x0][0xb0c] ;  /* 0x00016180ff1777ac */ /* 0x000e620008000800 */
[----:B------:R-:W1:Y:S01]  /*12d0*/  LDCU UR24, c[0x0][0xb20] ;  /* 0x00016400ff1877ac */ /* 0x000e620008000800 */
[----:B------:R-:W1:Y:S01]  /*12e0*/  LDCU.64 UR8, c[0x0][0xb28] ;  /* 0x00016500ff0877ac */ /* 0x000e620008000a00 */
[----:B--2---:R-:W-:Y:S02]  /*12f0*/  UISETP.NE.AND UP3, UPT, UR18, 0x1, UPT ;  /* 0x000000011200788c */ /* 0x004fe4000bf65270 */
[----:B----4-:R-:W-:Y:S02]  /*1300*/  UIMAD.WIDE.U32 UR10, UR7, UR19, URZ ;  /* 0x00000013070a72a5 */ /* 0x010fe4000f8e00ff */
[----:B---3--:R-:W-:-:S02]  /*1310*/  UIMAD.WIDE.U32 UR12, UR6, UR16, URZ ;  /* 0x00000010060c72a5 */ /* 0x008fc4000f8e00ff */
[----:B-1----:R-:W-:Y:S02]  /*1320*/  UISETP.NE.AND UP0, UPT, UR23, 0x1, UPT ;  /* 0x000000011700788c */ /* 0x002fe4000bf05270 */
[----:B------:R-:W-:Y:S01]  /*1330*/  UIMAD.WIDE.U32 UR4, UR22, UR16, URZ ;  /* 0x00000010160472a5 */ /* 0x000fe2000f8e00ff */
[----:B------:R-:W-:Y:S02]  /*1340*/  UMOV UR10, UR11 ;  /* 0x0000000b000a7c82 */ /* 0x000fe40008000000 */
[----:B------:R-:W-:Y:S01]  /*1350*/  UMOV UR12, UR13 ;  /* 0x0000000d000c7c82 */ /* 0x000fe20008000000 */
[----:B------:R-:W-:Y:S02]  /*1360*/  @UP3 USHF.R.U32.HI UR7, URZ, UR24, UR10 ;  /* 0x00000018ff073299 */ /* 0x000fe4000801160a */
[----:B------:R-:W-:Y:S01]  /*1370*/  UISETP.NE.AND UP2, UPT, UR21, 0x1, UPT ;  /* 0x000000011500788c */ /* 0x000fe2000bf45270 */
[----:B------:R-:W-:Y:S02]  /*1380*/  UMOV UR4, UR5 ;  /* 0x0000000500047c82 */ /* 0x000fe40008000000 */
[----:B------:R-:W-:-:S02]  /*1390*/  @UP0 USHF.R.U32.HI UR6, URZ, UR17, UR12 ;  /* 0x00000011ff060299 */ /* 0x000fc4000801160c */
[----:B------:R-:W-:Y:S02]  /*13a0*/  USHF.R.U32.HI UR4, URZ, UR17, UR4 ;  /* 0x00000011ff047299 */ /* 0x000fe40008011604 */
[----:B------:R-:W-:Y:S02]  /*13b0*/  UIMAD.WIDE.U32 UR12, UR28, UR19, URZ ;  /* 0x000000131c0c72a5 */ /* 0x000fe4000f8e00ff */
[----:B------:R-:W-:Y:S02]  /*13c0*/  UIMAD.WIDE.U32 UR10, UR7, UR8, URZ ;  /* 0x00000008070a72a5 */ /* 0x000fe4000f8e00ff */
[----:B------:R-:W-:Y:S02]  /*13d0*/  UIMAD.WIDE.U32 UR14, UR6, UR8, URZ ;  /* 0x00000008060e72a5 */ /* 0x000fe4000f8e00ff */
[----:B------:R-:W-:-:S03]  /*13e0*/  USEL UR5, UR22, UR4, !UP0 ;  /* 0x0000000416057287 */ /* 0x000fc6000c000000 */
[----:B------:R-:W-:Y:S01]  /*13f0*/  UMOV UR4, UR13 ;  /* 0x0000000d00047c82 */ /* 0x000fe20008000000 */
[----:B------:R-:W-:Y:S01]  /*1400*/  UMOV UR10, UR11 ;  /* 0x0000000b000a7c82 */ /* 0x000fe20008000000 */
[----:B------:R-:W-:Y:S02]  /*1410*/  USHF.R.U32.HI UR4, URZ, UR24, UR4 ;  /* 0x00000018ff047299 */ /* 0x000fe40008011604 */
[----:B------:R-:W-:Y:S01]  /*1420*/  @UP2 USHF.R.U32.HI UR7, URZ, UR9, UR10 ;  /* 0x00000009ff072299 */ /* 0x000fe2000801160a */
[----:B------:R-:W-:Y:S01]  /*1430*/  UMOV UR14, UR15 ;  /* 0x0000000f000e7c82 */ /* 0x000fe20008000000 */
[----:B------:R-:W-:Y:S02]  /*1440*/  USEL UR4, UR28, UR4, !UP3 ;  /* 0x000000041c047287 */ /* 0x000fe4000d800000 */
[----:B------:R-:W-:Y:S02]  /*1450*/  @UP2 USHF.R.U32.HI UR6, URZ, UR9, UR14 ;  /* 0x00000009ff062299 */ /* 0x000fe4000801160e */
[----:B------:R-:W-:-:S02]  /*1460*/  UIMAD UR7, UR7, UR21, URZ ;  /* 0x00000015070772a4 */ /* 0x000fc4000f8e02ff */
[----:B------:R-:W-:Y:S02]  /*1470*/  UIMAD UR12, UR6, UR21, URZ ;  /* 0x00000015060c72a4 */ /* 0x000fe4000f8e02ff */
[----:B------:R-:W-:Y:S02]  /*1480*/  UISETP.GE.AND UP0, UPT, UR4, UR7, UPT ;  /* 0x000000070400728c */ /* 0x000fe4000bf06270 */
[----:B------:R-:W-:Y:S02]  /*1490*/  UIMAD.WIDE.U32 UR10, UR4, UR8, URZ ;  /* 0x00000008040a72a5 */ /* 0x000fe4000f8e00ff */
[----:B------:R-:W-:Y:S02]  /*14a0*/  UISETP.GE.OR UP0, UPT, UR5, UR12, UP0 ;  /* 0x0000000c0500728c */ /* 0x000fe40008706670 */
[----:B------:R-:W-:Y:S02]  /*14b0*/  UIMAD.WIDE.U32 UR12, UR5, UR8, URZ ;  /* 0x00000008050c72a5 */ /* 0x000fe4000f8e00ff */
[----:B------:R-:W-:Y:S01]  /*14c0*/  UIADD3 UR10, UPT, UPT, -UR4, URZ, URZ ;  /* 0x000000ff040a7290 */ /* 0x000fe2000fffe1ff */
[----:B------:R-:W-:Y:S01]  /*14d0*/  UMOV UR8, UR11 ;  /* 0x0000000b00087c82 */ /* 0x000fe20008000000 */
[----:B------:R-:W-:-:S02]  /*14e0*/  UIADD3 UR24, UPT, UPT, -UR5, URZ, URZ ;  /* 0x000000ff05187290 */ /* 0x000fc4000fffe1ff */
[----:B------:R-:W-:-:S03]  /*14f0*/  USHF.R.U32.HI UR8, URZ, UR9, UR8 ;  /* 0x00000009ff087299 */ /* 0x000fc60008011608 */
[----:B------:R-:W-:Y:S01]  /*1500*/  @!UP0 UMOV UR7, UR13 ;  /* 0x0000000d00078c82 */ /* 0x000fe20008000000 */
[----:B------:R-:W-:Y:S02]  /*1510*/  UIMAD UR28, UR18, UR10, UR28 ;  /* 0x0000000a121c72a4 */ /* 0x000fe4000f8e021c */
[----:B------:R-:W-:Y:S02]  /*1520*/  USEL UR8, UR4, UR8, !UP2 ;  /* 0x0000000804087287 */ /* 0x000fe4000d000000 */
[----:B------:R-:W-:Y:S02]  /*1530*/  @!UP0 USHF.R.U32.HI UR7, URZ, UR9, UR7 ;  /* 0x00000009ff078299 */ /* 0x000fe40008011607 */
[----:B------:R-:W-:Y:S02]  /*1540*/  UIADD3 UR9, UPT, UPT, -UR8, URZ, URZ ;  /* 0x000000ff08097290 */ /* 0x000fe4000fffe1ff */
[----:B------:R-:W-:Y:S02]  /*1550*/  @!UP0 USEL UR7, UR5, UR7, !UP2 ;  /* 0x0000000705078287 */ /* 0x000fe4000d000000 */
[----:B------:R-:W-:-:S02]  /*1560*/  UIMAD UR9, UR21, UR9, UR4 ;  /* 0x00000009150972a4 */ /* 0x000fc4000f8e0204 */
[----:B------:R-:W-:Y:S02]  /*1570*/  @!UP0 UIADD3 UR8, UPT, UPT, UR8, -UR7, URZ ;  /* 0x8000000708088290 */ /* 0x000fe4000fffe0ff */
[----:B------:R-:W-:Y:S02]  /*1580*/  @!UP0 UIMAD UR6, UR9, UR6, UR7 ;  /* 0x00000006090682a4 */ /* 0x000fe4000f8e0207 */
[----:B------:R-:W-:Y:S02]  /*1590*/  @!UP0 UIMAD UR4, UR8, UR21, UR5 ;  /* 0x00000015080482a4 */ /* 0x000fe4000f8e0205 */
[----:B------:R-:W-:Y:S02]  /*15a0*/  UIMAD UR24, UR23, UR24, UR22 ;  /* 0x00000018171872a4 */ /* 0x000fe4000f8e0216 */
[----:B------:R-:W-:Y:S01]  /*15b0*/  UIMAD UR28, UR4, UR18, UR28 ;  /* 0x00000012041c72a4 */ /* 0x000fe2000f8e021c */
[----:B------:R-:W-:Y:S02]  /*15c0*/  @!UP0 UMOV UR5, UR6 ;  /* 0x0000000600058c82 */ /* 0x000fe40008000000 */
[----:B------:R-:W-:-:S12]  /*15d0*/  UIMAD UR24, UR5, UR23, UR24 ;  /* 0x00000017051872a4 */ /* 0x000fd8000f8e0218 */
.L_x_18:
[----:B------:R-:W-:Y:S02]  /*15e0*/  UISETP.NE.AND UP2, UPT, UR25, 0x1, UPT ;  /* 0x000000011900788c */ /* 0x000fe4000bf45270 */
[----:B------:R-:W-:Y:S02]  /*15f0*/  UISETP.NE.AND UP0, UPT, UR20, 0x2, UPT ;  /* 0x000000021400788c */ /* 0x000fe4000bf05270 */
[----:B------:R-:W-:Y:S02]  /*1600*/  ULOP3.LUT UR31, UR31, 0x200, URZ, 0xc0, !UPT ;  /* 0x000002001f1f7892 */ /* 0x000fe4000f8ec0ff */
[----:B------:R-:W-:-:S03]  /*1610*/  USHF.L.U32 UR30, UR26, UR30, URZ ;  /* 0x0000001e1a1e7299 */ /* 0x000fc600080006ff */
[----:B------:R-:W-:Y:S09]  /*1620*/  BRA.U UP2, `(.L_x_19) ;  /* 0x0000000102407547 */ /* 0x000ff2000b800000 */
[----:B------:R-:W2:Y:S01]  /*1630*/  LDCU.128 UR8, c[0x0][0xb10] ;  /* 0x00016200ff0877ac */ /* 0x000ea20008000c00 */
[----:B------:R-:W3:Y:S01]  /*1640*/  LDCU UR12, c[0x0][0xb0c] ;  /* 0x00016180ff0c77ac */ /* 0x000ee20008000800 */
[----:B------:R-:W4:Y:S01]  /*1650*/  LDCU UR13, c[0x0][0xb20] ;  /* 0x00016400ff0d77ac */ /* 0x000f220008000800 */
[----:B--2---:R-:W-:Y:S02]  /*1660*/  UIMAD.WIDE.U32 UR4, UR24, UR8, URZ ;  /* 0x00000008180472a5 */ /* 0x004fe4000f8e00ff */
[----:B------:R-:W-:Y:S02]  /*1670*/  UIMAD.WIDE.U32 UR6, UR28, UR11, URZ ;  /* 0x0000000b1c0672a5 */ /* 0x000fe4000f8e00ff */
[----:B---3--:R-:W-:Y:S02]  /*1680*/  UISETP.NE.AND UP2, UPT, UR12, 0x1, UPT ;  /* 0x000000010c00788c */ /* 0x008fe4000bf45270 */
[----:B------:R-:W-:-:S03]  /*1690*/  USHF.R.U32.HI UR5, URZ, UR9, UR5 ;  /* 0x00000009ff057299 */ /* 0x000fc60008011605 */
[----:B------:R-:W-:Y:S01]  /*16a0*/  UMOV UR4, UR7 ;  /* 0x0000000700047c82 */ /* 0x000fe20008000000 */
[----:B------:R-:W-:Y:S02]  /*16b0*/  USEL UR5, UR24, UR5, !UP2 ;  /* 0x0000000518057287 */ /* 0x000fe4000d000000 */
[----:B------:R-:W-:Y:S02]  /*16c0*/  UISETP.NE.AND UP2, UPT, UR10, 0x1, UPT ;  /* 0x000000010a00788c */ /* 0x000fe4000bf45270 */
[----:B----4-:R-:W-:-:S04]  /*16d0*/  USHF.R.U32.HI UR4, URZ, UR13, UR4 ;  /* 0x0000000dff047299 */ /* 0x010fc80008011604 */
[----:B------:R-:W-:-:S04]  /*16e0*/  USEL UR4, UR28, UR4, !UP2 ;  /* 0x000000041c047287 */ /* 0x000fc8000d000000 */
[----:B------:R-:W-:Y:S02]  /*16f0*/  UIADD3 UR6, UPT, UPT, -UR4, UR5, URZ ;  /* 0x0000000504067290 */ /* 0x000fe4000fffe1ff */
[----:B------:R-:W-:Y:S02]  /*1700*/  UIADD3 UR4, UPT, UPT, UR4, -UR5, URZ ;  /* 0x8000000504047290 */ /* 0x000fe4000fffe0ff */
[----:B------:R-:W-:Y:S02]  /*1710*/  UIMAD UR28, UR6, UR10, UR28 ;  /* 0x0000000a061c72a4 */ /* 0x000fe4000f8e021c */
[----:B------:R-:W-:-:S12]  /*1720*/  UIMAD UR24, UR4, UR12, UR24 ;  /* 0x0000000c041872a4 */ /* 0x000fd8000f8e0218 */
.L_x_19:
[----:B------:R-:W-:Y:S05]  /*1730*/  BRA.U !UP6, `(.L_x_20) ;  /* 0x000000010e0c7547 */ /* 0x000fea000b800000 */
[----:B------:R-:W-:Y:S01]  /*1740*/  UCGABAR_WAIT ;  /* 0x0000000000007dc7 */ /* 0x000fe20008000000 */
[----:B------:R-:W-:Y:S01]  /*1750*/  CCTL.IVALL ;  /* 0x00000000ff00798f */ /* 0x000fe20002000000 */
[----:B------:R-:W-:Y:S05]  /*1760*/  BRA `(.L_x_21) ;  /* 0x0000000000047947 */ /* 0x000fea0003800000 */
.L_x_20:
[----:B------:R-:W-:Y:S06]  /*1770*/  BAR.SYNC.DEFER_BLOCKING 0x0 ;  /* 0x0000000000007b1d */ /* 0x000fec0000010000 */
.L_x_21:
[----:B------:R-:W-:Y:S05]  /*1780*/  BRA.U UP0, `(.L_x_22) ;  /* 0x0000001500d47547 */ /* 0x000fea000b800000 */
[----:B------:R-:W2:Y:S01]  /*1790*/  LDCU UR5, c[0x0][0x38c] ;  /* 0x00007180ff0577ac */ /* 0x000ea20008000800 */
[----:B------:R-:W-:Y:S01]  /*17a0*/  PLOP3.LUT P2, PT, PT, PT, UP4, 0x80, 0x8 ;  /* 0x000000000008781c */ /* 0x000fe20003f4f048 */
[----:B------:R-:W-:Y:S01]  /*17b0*/  IMAD.MOV.U32 R12, RZ, RZ, 0x1 ;  /* 0x00000001ff0c7424 */ /* 0x000fe200078e00ff */
[----:B------:R-:W-:Y:S01]  /*17c0*/  ISETP.NE.AND P3, PT, R5, RZ, P4 ;  /* 0x000000ff0500720c */ /* 0x000fe20002765270 */
[----:B------:R-:W-:Y:S01]  /*17d0*/  UISETP.NE.AND UP1, UPT, UR20, URZ, UPT ;  /* 0x000000ff1400728c */ /* 0x000fe2000bf25270 */
[----:B------:R-:W-:Y:S02]  /*17e0*/  PLOP3.LUT P2, PT, P2, PT, PT, 0x8, 0x80 ;  /* 0x000000000080781c */ /* 0x000fe4000174e170 */
[----:B------:R-:W-:Y:S01]  /*17f0*/  CS2R R10, SRZ ;  /* 0x00000000000a7805 */ /* 0x000fe2000001ff00 */
[----:B------:R-:W-:Y:S01]  /*1800*/  IMAD.MOV.U32 R9, RZ, RZ, RZ ;  /* 0x000000ffff097224 */ /* 0x000fe200078e00ff */
[----:B------:R-:W3:Y:S01]  /*1810*/  LDCU UR64, c[0x0][0x370] ;  /* 0x00006e00ff4077ac */ /* 0x000ee20008000800 */
[----:B------:R-:W-:Y:S01]  /*1820*/  IMAD.MOV.U32 R8, RZ, RZ, 0x1 ;  /* 0x00000001ff087424 */ /* 0x000fe200078e00ff */
[----:B------:R-:W4:Y:S01]  /*1830*/  LDCU.64 UR54, c[0x0][0x348] ;  /* 0x00006900ff3677ac */ /* 0x000f220008000a00 */
[----:B------:R-:W-:-:S02]  /*1840*/  USHF.L.U32 UR71, UR22, 0x7, URZ ;  /* 0x0000000716477899 */ /* 0x000fc400080006ff */
[----:B--2---:R-:W-:Y:S02]  /*1850*/  UIADD3 UR6, UPT, UPT, UR5, 0x7f, URZ ;  /* 0x0000007f05067890 */ /* 0x004fe4000fffe0ff */
[----:B------:R-:W-:Y:S02]  /*1860*/  UIADD3 UR70, UPT, UPT, UR5, 0xfe, URZ ;  /* 0x000000fe05467890 */ /* 0x000fe4000fffe0ff */
[----:B------:R-:W-:Y:S01]  /*1870*/  USHF.R.S32.HI UR4, URZ, 0x1f, UR6 ;  /* 0x0000001fff047899 */ /* 0x000fe20008011406 */
[----:B------:R-:W2:Y:S03]  /*1880*/  LDCU UR63, c[0x0][0x374] ;  /* 0x00006e80ff3f77ac */ /* 0x000ea60008000800 */
[----:B------:R-:W-:Y:S02]  /*1890*/  ULEA.HI UR4, UR4, UR6, URZ, 0x7 ;  /* 0x0000000604047291 */ /* 0x000fe4000f8f38ff */
[----:B------:R-:W-:-:S02]  /*18a0*/  USHF.L.U32 UR6, UR22, 0x5, URZ ;  /* 0x0000000516067899 */ /* 0x000fc400080006ff */
[----:B------:R-:W-:Y:S02]  /*18b0*/  USHF.R.S32.HI UR66, URZ, 0x7, UR4 ;  /* 0x00000007ff427899 */ /* 0x000fe40008011404 */
[----:B------:R-:W-:Y:S02]  /*18c0*/  UIADD3 UR4, UPT, UPT, UR5, -0x1, URZ ;  /* 0xffffffff05047890 */ /* 0x000fe4000fffe0ff */
[----:B------:R-:W-:Y:S02]  /*18d0*/  UISETP.LT.U32.AND UP0, UPT, UR66, 0x2, UPT ;  /* 0x000000024200788c */ /* 0x000fe4000bf01070 */
[----:B------:R-:W-:Y:S02]  /*18e0*/  UISETP.GE.U32.AND UP2, UPT, UR4, -0xff, UPT ;  /* 0xffffff010400788c */ /* 0x000fe4000bf46070 */
[----:B------:R-:W-:Y:S02]  /*18f0*/  USEL UR65, UR66, 0x2, UP0 ;  /* 0x0000000242417887 */ /* 0x000fe40008000000 */
[----:B------:R-:W-:-:S02]  /*1900*/  ULOP3.LUT UR5, UR6, 0x20, URZ, 0xc0, !UPT ;  /* 0x0000002006057892 */ /* 0x000fc4000f8ec0ff */
[----:B------:R-:W-:Y:S02]  /*1910*/  UIADD3 UR4, UPT, UPT, UR65, -0x1, URZ ;  /* 0xffffffff41047890 */ /* 0x000fe4000fffe0ff */
[----:B------:R-:W-:Y:S02]  /*1920*/  USEL UR38, UR47, 0x2, UP1 ;  /* 0x000000022f267887 */ /* 0x000fe40008800000 */
[----:B------:R-:W-:Y:S02]  /*1930*/  ULEA.HI UR68, UR31, UR5, URZ, 0x1b ;  /* 0x000000051f447291 */ /* 0x000fe4000f8fd8ff */
[----:B------:R-:W-:Y:S02]  /*1940*/  @UP2 UIADD3 UR4, UPT, UPT, UR65, URZ, URZ ;  /* 0x000000ff41042290 */ /* 0x000fe4000fffe0ff */
[----:B------:R-:W-:Y:S02]  /*1950*/  UIADD3 UR69, UPT, UPT, UR66, -UR65, URZ ;  /* 0x8000004142457290 */ /* 0x000fe4000fffe0ff */
[----:B------:R-:W-:-:S02]  /*1960*/  UIADD3 UR45, UPT, UPT, UR4, 0x1, URZ ;  /* 0x00000001042d7890 */ /* 0x000fc4000fffe0ff */
[----:B------:R-:W-:Y:S01]  /*1970*/  UIADD3 UR67, UPT, UPT, -UR4, URZ, URZ ;  /* 0x000000ff04437290 */ /* 0x000fe2000fffe1ff */
[----:B--234-:R-:W-:-:S11]  /*1980*/  UMOV UR29, URZ ;  /* 0x000000ff001d7c82 */ /* 0x01cfd60008000000 */
.L_x_46:
[----:B------:R-:W-:Y:S01]  /*1990*/  UISETP.NE.AND UP0, UPT, UR62, URZ, UPT ;  /* 0x000000ff3e00728c */ /* 0x000fe2000bf05270 */
[----:B------:R-:W2:Y:S08]  /*19a0*/  S2UR UR62, SR_CgaCtaId ;  /* 0x00000000003e79c3 */ /* 0x000eb00000008800 */
[----:B-1-3--:R-:W-:Y:S05]  /*19b0*/  BRA.U UP0, `(.L_x_23) ;  /* 0x0000000100347547 */ /* 0x00afea000b800000 */
[----:B------:R-:W3:Y:S01]  /*19c0*/  S2R R0, SR_CgaCtaId ;  /* 0x0000000000007919 */ /* 0x000ee20000008800 */
[----:B------:R-:W-:Y:S02]  /*19d0*/  MOV R3, 0x400 ;  /* 0x0000040000037802 */ /* 0x000fe40000000f00 */
[----:B------:R-:W-:Y:S02]  /*19e0*/  SHF.L.U32 R2, R8, 0x1f, RZ ;  /* 0x0000001f08027819 */ /* 0x000fe400000006ff */
[----:B---3--:R-:W-:-:S05]  /*19f0*/  LEA R0, R0, R3, 0x18 ;  /* 0x0000000300007211 */ /* 0x008fca00078ec0ff */
[----:B------:R-:W-:-:S04]  /*1a00*/  IMAD R3, R9, 0x8, R0 ;  /* 0x0000000809037824 */ /* 0x000fc800078e0200 */
[----:B------:R-:W3:Y:S02]  /*1a10*/  SYNCS.PHASECHK.TRANS64.TRYWAIT P0, [R3+URZ+0xe0], R2 ;  /* 0x0000e002030075a7 */ /* 0x000ee400080011ff */
[----:B---3--:R-:W-:Y:S05]  /*1a20*/  @!P0 BRA `(.L_x_24) ;  /* 0x0000007c008c8947 */ /* 0x008fea0003800000 */
.L_x_151:
[----:B------:R-:W-:Y:S01]  /*1a30*/  VIADD R9, R9, 0x1 ;  /* 0x0000000109097836 */ /* 0x000fe20000000000 */
[----:B------:R3:W-:Y:S04]  /*1a40*/  SYNCS.ARRIVE.TRANS64.A1T0 RZ, [R3+URZ+0xd0], RZ ;  /* 0x0000d0ff03ff79a7 */ /* 0x0007e800081000ff */
[----:B------:R-:W-:-:S04]  /*1a50*/  ISETP.NE.AND P0, PT, R9, 0x2, PT ;  /* 0x000000020900780c */ /* 0x000fc80003f05270 */
[----:B------:R-:W-:Y:S02]  /*1a60*/  SEL R9, R9, RZ, P0 ;  /* 0x000000ff09097207 */ /* 0x000fe40000000000 */
[----:B---3--:R-:W-:-:S04]  /*1a70*/  SEL R3, RZ, 0x1, P0 ;  /* 0x00000001ff037807 */ /* 0x008fc80000000000 */
[----:B------:R-:W-:Y:S02]  /*1a80*/  LOP3.LUT R8, R8, R3, RZ, 0x3c, !PT ;  /* 0x0000000308087212 */ /* 0x000fe400078e3cff */
.L_x_23:
[----:B------:R-:W-:Y:S01]  /*1a90*/  UMOV UR22, 0x400 ;  /* 0x0000040000167882 */ /* 0x000fe20000000000 */
[----:B------:R-:W-:Y:S01]  /*1aa0*/  SHF.L.U32 R0, R12, 0x1f, RZ ;  /* 0x0000001f0c007819 */ /* 0x000fe200000006ff */
[----:B--2---:R-:W-:Y:S02]  /*1ab0*/  ULEA UR22, UR62, UR22, 0x18 ;  /* 0x000000163e167291 */ /* 0x004fe4000f8ec0ff */
[----:B------:R-:W-:Y:S02]  /*1ac0*/  UISETP.GE.U32.AND UP0, UPT, UR70, 0xff, UPT ;  /* 0x000000ff4600788c */ /* 0x000fe4000bf06070 */
[----:B------:R-:W-:Y:S02]  /*1ad0*/  ULEA UR4, UR29, UR22, 0x3 ;  /* 0x000000161d047291 */ /* 0x000fe4000f8e18ff */
[----:B------:R-:W-:Y:S01]  /*1ae0*/  ULEA UR27, UR28, UR68, 0x6 ;  /* 0x000000441c1b7291 */ /* 0x000fe2000f8e30ff */
[----:B------:R-:W-:-:S06]  /*1af0*/  UMOV UR21, URZ ;  /* 0x000000ff00157c82 */ /* 0x000fcc0008000000 */
[----:B------:R2:W3:Y:S01]  /*1b00*/  SYNCS.PHASECHK.TRANS64.TRYWAIT P1, [UR4+0x10], R0 ;  /* 0x00001000ff0075a7 */ /* 0x0004e20008021104 */
[----:B------:R-:W-:-:S04]  /*1b10*/  ULEA.HI UR4, UR24, UR24, URZ, 0x1 ;  /* 0x0000001818047291 */ /* 0x000fc8000f8f08ff */
[----:B------:R-:W-:-:S04]  /*1b20*/  USHF.L.U32 UR4, UR4, 0x7, URZ ;  /* 0x0000000704047899 */ /* 0x000fc800080006ff */
[----:B------:R-:W-:-:S04]  /*1b30*/  ULOP3.LUT UR59, UR4, 0xffffff00, URZ, 0xc0, !UPT ;  /* 0xffffff00043b7892 */ /* 0x000fc8000f8ec0ff */
[----:B------:R-:W-:Y:S01]  /*1b40*/  ULOP3.LUT UR59, UR59, 0x80, UR71, 0xf8, !UPT ;  /* 0x000000803b3b7892 */ /* 0x000fe2000f8ef847 */
[----:B------:R-:W-:Y:S11]  /*1b50*/  BRA.U !UP0, `(.L_x_25) ;  /* 0x0000000508607547 */ /* 0x000ff6000b800000 */
[----:B------:R-:W-:Y:S01]  /*1b60*/  UMOV UR23, UR67 ;  /* 0x0000004300177c82 */ /* 0x000fe20008000000 */
[----:B------:R-:W-:Y:S01]  /*1b70*/  UMOV UR6, UR29 ;  /* 0x0000001d00067c82 */ /* 0x000fe20008000000 */
[----:B------:R-:W-:-:S05]  /*1b80*/  UMOV UR42, 0x40 ;  /* 0x00000040002a7882 */ /* 0x000fca0000000000 */
.L_x_33:
[----:B------:R-:W-:Y:S01]  /*1b90*/  ULEA UR7, UR6, UR22, 0x3 ;  /* 0x0000001606077291 */ /* 0x000fe2000f8e18ff */
[----:B---3--:R-:W-:Y:S01]  /*1ba0*/  @P4 MOV R2, 0x28000 ;  /* 0x0002800000024802 */ /* 0x008fe20000000f00 */
[----:B-123--:R-:W-:Y:S10]  /*1bb0*/  @P1 BRA `(.L_x_26) ;  /* 0x00000000000c1947 */ /* 0x00eff40003800000 */
[----:B------:R-:W-:-:S04]  /*1bc0*/  SHF.L.U32 R3, R12, 0x1f, RZ ;  /* 0x0000001f0c037819 */ /* 0x000fc800000006ff */
[----:B------:R-:W3:Y:S02]  /*1bd0*/  SYNCS.PHASECHK.TRANS64.TRYWAIT P0, [UR7+0x10], R3 ;  /* 0x00001003ff0075a7 */ /* 0x000ee40008001107 */
[----:B---3--:R-:W-:Y:S05]  /*1be0*/  @!P0 BRA `(.L_x_27) ;  /* 0x0000007c00308947 */ /* 0x008fea0003800000 */
.L_x_26:
[----:B------:R3:W-:Y:S01]  /*1bf0*/  @P4 SYNCS.ARRIVE.TRANS64 RZ, [UR7], R2 ;  /* 0x00000002ffff49a7 */ /* 0x0007e20008000007 */
[----:B------:R-:W-:Y:S02]  /*1c00*/  ULOP3.LUT UR4, UR38, 0x2, URZ, 0xfc, !UPT ;  /* 0x0000000226047892 */ /* 0x000fe4000f8efcff */
[----:B------:R-:W-:Y:S02]  /*1c10*/  UIADD3 UR23, UPT, UPT, UR23, 0x1, URZ ;  /* 0x0000000117177890 */ /* 0x000fe4000fffe0ff */
[----:B------:R-:W-:Y:S02]  /*1c20*/  UISETP.NE.AND UP0, UPT, UR4, 0x2, UPT ;  /* 0x000000020400788c */ /* 0x000fe4000bf05270 */
[----:B------:R-:W-:-:S07]  /*1c30*/  UISETP.NE.AND UP2, UPT, UR23, 0x1, UPT ;  /* 0x000000011700788c */ /* 0x000fce000bf45270 */
[----:B------:R-:W-:Y:S05]  /*1c40*/  BRA.U UP0, `(.L_x_28) ;  /* 0x0000000100047547 */ /* 0x000fea000b800000 */
[----:B-1----:R-:W-:Y:S05]  /*1c50*/  BPT.TRAP 0x1 ;  /* 0x000000040000795c */ /* 0x002fea0000300000 */
.L_x_28:
[----:B------:R-:W-:Y:S04]  /*1c60*/  BSSY.RECONVERGENT B0, `(.L_x_29) ;  /* 0x0000003000007945 */ /* 0x000fe80003800200 */
[----:B------:R-:W-:Y:S05]  /*1c70*/  @!P3 BRA `(.L_x_30) ;  /* 0x000000000004b947 */ /* 0x000fea0003800000 */
[----:B-1----:R-:W-:Y:S05]  /*1c80*/  BPT.TRAP 0x1 ;  /* 0x000000040000795c */ /* 0x002fea0000300000 */
.L_x_30:
[----:B-1----:R-:W-:Y:S05]  /*1c90*/  BSYNC.RECONVERGENT B0 ;  /* 0x0000000000007941 */ /* 0x002fea0003800200 */
.L_x_29:
[----:B------:R-:W-:Y:S01]  /*1ca0*/  UIADD3 UR4, UPT, UPT, UR6, 0x1, URZ ;  /* 0x0000000106047890 */ /* 0x000fe2000fffe0ff */
[----:B------:R-:W-:Y:S01]  /*1cb0*/  BSSY.RECONVERGENT B0, `(.L_x_31) ;  /* 0x000003e000007945 */ /* 0x000fe20003800200 */
[----:B------:R-:W-:Y:S02]  /*1cc0*/  ELECT P0, URZ, PT ;  /* 0x0000000000ff782f */ /* 0x000fe40003800000 */
[----:B------:R-:W-:-:S04]  /*1cd0*/  UISETP.NE.AND UP0, UPT, UR4, 0x2, UPT ;  /* 0x000000020400788c */ /* 0x000fc8000bf05270 */
[----:B------:R-:W-:Y:S02]  /*1ce0*/  USEL UR5, URZ, 0x1, UP0 ;  /* 0x00000001ff057887 */ /* 0x000fe40008000000 */
[----:B------:R-:W-:-:S04]  /*1cf0*/  USEL UR29, UR4, URZ, UP0 ;  /* 0x000000ff041d7287 */ /* 0x000fc80008000000 */
[----:B------:R-:W-:Y:S01]  /*1d00*/  ULEA UR4, UR29, UR22, 0x3 ;  /* 0x000000161d047291 */ /* 0x000fe2000f8e18ff */
[----:B------:R-:W-:-:S04]  /*1d10*/  LOP3.LUT R12, R12, UR5, RZ, 0x3c, !PT ;  /* 0x000000050c0c7c12 */ /* 0x000fc8000f8e3cff */
[----:B--2---:R-:W-:-:S04]  /*1d20*/  SHF.L.U32 R0, R12, 0x1f, RZ ;  /* 0x0000001f0c007819 */ /* 0x004fc800000006ff */
[----:B------:R1:W2:Y:S01]  /*1d30*/  SYNCS.PHASECHK.TRANS64.TRYWAIT P1, [UR4+0x10], R0 ;  /* 0x00001000ff0075a7 */ /* 0x0002a20008021104 */
[----:B------:R-:W-:Y:S05]  /*1d40*/  @!P0 BRA `(.L_x_32) ;  /* 0x0000000000d08947 */ /* 0x000fea0003800000 */
[----:B------:R-:W-:Y:S02]  /*1d50*/  ULEA UR32, UR6, UR22, 0x10 ;  /* 0x0000001606207291 */ /* 0x000fe4000f8e80ff */
[----:B------:R-:W-:Y:S02]  /*1d60*/  UIADD3 UR4, UP1, UPT, UR54, 0x80, URZ ;  /* 0x0000008036047890 */ /* 0x000fe4000ff3e0ff */
[----:B------:R-:W-:Y:S02]  /*1d70*/  ULEA UR13, UR6, UR31, 0xc ;  /* 0x0000001f060d7291 */ /* 0x000fe4000f8e60ff */
[----:B------:R-:W-:Y:S02]  /*1d80*/  UIADD3 UR14, UP0, UPT, UR54, 0x180, URZ ;  /* 0x00000180360e7890 */ /* 0x000fe4000ff1e0ff */
[----:B------:R-:W-:Y:S02]  /*1d90*/  UIADD3 UR58, UPT, UPT, UR42, -0x40, URZ ;  /* 0xffffffc02a3a7890 */ /* 0x000fe4000fffe0ff */
[----:B------:R-:W-:-:S02]  /*1da0*/  ULOP3.LUT UR57, UR7, 0xfefffff8, URZ, 0xc0, !UPT ;  /* 0xfefffff807397892 */ /* 0x000fc4000f8ec0ff */
[----:B------:R-:W-:Y:S02]  /*1db0*/  UIADD3.X UR5, UPT, UPT, URZ, UR55, URZ, UP1, !UPT ;  /* 0x00000037ff057290 */ /* 0x000fe40008ffe4ff */
[----:B------:R-:W-:Y:S02]  /*1dc0*/  ULEA UR13, UR13, UR22, 0x2 ;  /* 0x000000160d0d7291 */ /* 0x000fe4000f8e10ff */
[----:B------:R-:W-:Y:S02]  /*1dd0*/  UIADD3 UR56, UPT, UPT, UR32, 0x8400, URZ ;  /* 0x0000840020387890 */ /* 0x000fe4000fffe0ff */
[----:B------:R-:W-:Y:S02]  /*1de0*/  UIADD3 UR50, UPT, UPT, UR42, -0x20, URZ ;  /* 0xffffffe02a327890 */ /* 0x000fe4000fffe0ff */
[----:B------:R-:W-:Y:S02]  /*1df0*/  UIADD3 UR48, UPT, UPT, UR32, 0xc400, URZ ;  /* 0x0000c40020307890 */ /* 0x000fe4000fffe0ff */
[----:B------:R-:W-:-:S02]  /*1e00*/  UIADD3 UR40, UPT, UPT, UR32, 0x10400, URZ ;  /* 0x0001040020287890 */ /* 0x000fc4000fffe0ff */
[----:B------:R-:W-:Y:S02]  /*1e10*/  UIADD3 UR34, UPT, UPT, UR42, 0x20, URZ ;  /* 0x000000202a227890 */ /* 0x000fe4000fffe0ff */
[----:B------:R-:W-:Y:S02]  /*1e20*/  UIADD3 UR32, UPT, UPT, UR32, 0x14400, URZ ;  /* 0x0001440020207890 */ /* 0x000fe4000fffe0ff */
[----:B------:R-:W-:Y:S02]  /*1e30*/  UIADD3.X UR15, UPT, UPT, URZ, UR55, URZ, UP0, !UPT ;  /* 0x00000037ff0f7290 */ /* 0x000fe400087fe4ff */
[----:B------:R-:W-:Y:S02]  /*1e40*/  UPRMT UR21, URZ, 0x5410, UR30 ;  /* 0x00005410ff157896 */ /* 0x000fe4000800001e */
[----:B------:R-:W-:Y:S02]  /*1e50*/  UIADD3 UR24, UPT, UPT, UR13, 0x28400, URZ ;  /* 0x000284000d187890 */ /* 0x000fe4000fffe0ff */
[----:B------:R-:W-:Y:S01]  /*1e60*/  UIADD3 UR8, UPT, UPT, UR13, 0x29400, URZ ;  /* 0x000294000d087890 */ /* 0x000fe2000fffe0ff */
[----:B------:R-:W-:Y:S01]  /*1e70*/  UMOV UR46, 0x0 ;  /* 0x00000000002e7882 */ /* 0x000fe20000000000 */
[----:B------:R-:W-:Y:S01]  /*1e80*/  UMOV UR47, 0x10000000 ;  /* 0x10000000002f7882 */ /* 0x000fe20000000000 */
[----:B------:R-:W-:Y:S01]  /*1e90*/  UMOV UR51, UR59 ;  /* 0x0000003b00337c82 */ /* 0x000fe20008000000 */
[----:B------:R-:W-:Y:S01]  /*1ea0*/  UMOV UR52, UR60 ;  /* 0x0000003c00347c82 */ /* 0x000fe20008000000 */
[----:B------:R-:W-:Y:S01]  /*1eb0*/  UMOV UR49, UR57 ;  /* 0x0000003900317c82 */ /* 0x000fe20008000000 */
[----:B------:R-:W-:Y:S01]  /*1ec0*/  UMOV UR43, UR59 ;  /* 0x0000003b002b7c82 */ /* 0x000fe20008000000 */
[----:B------:R-:W-:Y:S01]  /*1ed0*/  UMOV UR44, UR60 ;  /* 0x0000003c002c7c82 */ /* 0x000fe20008000000 */
[----:B------:R-:W-:Y:S01]  /*1ee0*/  UMOV UR41, UR57 ;  /* 0x0000003900297c82 */ /* 0x000fe20008000000 */
[----:B------:R-:W-:Y:S01]  /*1ef0*/  UTMALDG.3D.2CTA [UR56], [UR4], desc[UR46] ;  /* 0x00002e38040075b4 */ /* 0x000fe20008211000 */
[----:B------:R-:W-:Y:S01]  /*1f00*/  UMOV UR35, UR59 ;  /* 0x0000003b00237c82 */ /* 0x000fe20008000000 */
        /* <DEDUP_REMOVED lines=10> */
[----:B------:R-:W-:Y:S01]  /*1fb0*/  UIADD3 UR16, UPT, UPT, UR13, 0x2a400, URZ ;  /* 0x0002a4000d107890 */ /* 0x000fe2000fffe0ff */
[----:B------:R-:W-:Y:S01]  /*1fc0*/  UMOV UR18, UR42 ;  /* 0x0000002a00127c82 */ /* 0x000fe20008000000 */
[----:B------:R-:W-:Y:S01]  /*1fd0*/  UMOV UR19, UR27 ;  /* 0x0000001b00137c82 */ /* 0x000fe20008000000 */
[----:B------:R-:W-:Y:S01]  /*1fe0*/  UTMALDG.3D.2CTA [UR40], [UR4], desc[UR46] ;  /* 0x00002e28040075b4 */ /* 0x000fe20008211000 */
[----:B------:R-:W-:Y:S01]  /*1ff0*/  UMOV UR20, UR60 ;  /* 0x0000003c00147c82 */ /* 0x000fe20008000000 */
[----:B------:R-:W-:Y:S01]  /*2000*/  UMOV UR17, UR57 ;  /* 0x0000003900117c82 */ /* 0x000fe20008000000 */
[----:B------:R-:W-:Y:S01]  /*2010*/  UTMALDG.3D.2CTA [UR32], [UR4], desc[UR46] ;  /* 0x00002e20040075b4 */ /* 0x000fe20008211000 */
[----:B------:R-:W-:Y:S01]  /*2020*/  UTMALDG.3D.MULTICAST.2CTA [UR24], [UR14], UR21, desc[UR46] ;  /* 0x00002e180e0073b4 */ /* 0x000fe20008211815 */
[----:B------:R4:W-:Y:S01]  /*2030*/  UTMALDG.3D.MULTICAST.2CTA [UR8], [UR14], UR21, desc[UR46] ;  /* 0x00002e080e0073b4 */ /* 0x0009e20008211815 */
[----:B------:R1:W-:Y:S01]  /*2040*/  UTMALDG.3D.MULTICAST.2CTA [UR16], [UR14], UR21, desc[UR46] ;  /* 0x00002e100e0073b4 */ /* 0x0003e20008211815 */
[----:B----4-:R-:W-:Y:S01]  /*2050*/  UIADD3 UR8, UPT, UPT, UR13, 0x2b400, URZ ;  /* 0x0002b4000d087890 */ /* 0x010fe2000fffe0ff */
[----:B------:R-:W-:-:S08]  /*2060*/  UMOV UR10, UR34 ;  /* 0x00000022000a7c82 */ /* 0x000fd00008000000 */
[----:B------:R1:W-:Y:S02]  /*2070*/  UTMALDG.3D.MULTICAST.2CTA [UR8], [UR14], UR21, desc[UR46] ;  /* 0x00002e080e0073b4 */ /* 0x0003e40008211815 */
[----:B-1----:R-:W-:Y:S01]  /*2080*/  NOP ;  /* 0x0000000000007918 */ /* 0x002fe20000000000 */
.L_x_32:
[----:B------:R-:W-:Y:S05]  /*2090*/  BSYNC.RECONVERGENT B0 ;  /* 0x0000000000007941 */ /* 0x000fea0003800200 */
.L_x_31:
[----:B------:R-:W-:Y:S01]  /*20a0*/  UIADD3 UR42, UPT, UPT, UR42, 0x80, URZ ;  /* 0x000000802a2a7890 */ /* 0x000fe2000fffe0ff */
[----:B------:R-:W-:Y:S01]  /*20b0*/  UMOV UR6, UR29 ;  /* 0x0000001d00067c82 */ /* 0x000fe20008000000 */
[----:B------:R-:W-:Y:S01]  /*20c0*/  UMOV UR21, UR45 ;  /* 0x0000002d00157c82 */ /* 0x000fe20008000000 */
[----:B------:R-:W-:Y:S09]  /*20d0*/  BRA.U UP2, `(.L_x_33) ;  /* 0xfffffff902ac7547 */ /* 0x000ff2000b83ffff */
.L_x_25:
[----:B------:R-:W-:Y:S01]  /*20e0*/  ULEA UR4, UR29, UR22, 0x3 ;  /* 0x000000161d047291 */ /* 0x000fe2000f8e18ff */
[----:B-12---:R-:W-:Y:S01]  /*20f0*/  SHF.L.U32 R0, R12, 0x1f, RZ ;  /* 0x0000001f0c007819 */ /* 0x006fe200000006ff */
[----:B------:R-:W-:Y:S01]  /*2100*/  @!P2 SYNCS.ARRIVE.TRANS64.A1T0 RZ, [UR22+0x68], RZ ;  /* 0x000068ffffffa9a7 */ /* 0x000fe20008100016 */
[----:B------:R-:W-:-:S06]  /*2110*/  UISETP.GT.AND UP0, UPT, UR66, UR65, UPT ;  /* 0x000000414200728c */ /* 0x000fcc000bf04270 */
[----:B---3--:R1:W2:Y:S03]  /*2120*/  SYNCS.PHASECHK.TRANS64.TRYWAIT P1, [UR4+0x10], R0 ;  /* 0x00001000ff0075a7 */ /* 0x0082a60008021104 */
[----:B------:R-:W-:Y:S05]  /*2130*/  BRA.U !UP0, `(.L_x_34) ;  /* 0x0000000508587547 */ /* 0x000fea000b800000 */
[----:B------:R-:W-:Y:S01]  /*2140*/  UIADD3 UR37, UPT, UPT, UR69, UR21, URZ ;  /* 0x0000001545257290 */ /* 0x000fe2000fffe0ff */
[----:B------:R-:W-:-:S11]  /*2150*/  UMOV UR6, UR29 ;  /* 0x0000001d00067c82 */ /* 0x000fd60008000000 */
.L_x_42:
[----:B------:R-:W-:Y:S01]  /*2160*/  ULEA UR7, UR6, UR22, 0x3 ;  /* 0x0000001606077291 */ /* 0x000fe2000f8e18ff */
[----:B--2---:R-:W-:Y:S01]  /*2170*/  @P4 MOV R2, 0x28000 ;  /* 0x0002800000024802 */ /* 0x004fe20000000f00 */
[----:B--23--:R-:W-:Y:S10]  /*2180*/  @P1 BRA `(.L_x_35) ;  /* 0x00000000000c1947 */ /* 0x00cff40003800000 */
[----:B------:R-:W-:-:S04]  /*2190*/  SHF.L.U32 R3, R12, 0x1f, RZ ;  /* 0x0000001f0c037819 */ /* 0x000fc800000006ff */
[----:B------:R-:W2:Y:S02]  /*21a0*/  SYNCS.PHASECHK.TRANS64.TRYWAIT P0, [UR7+0x10], R3 ;  /* 0x00001003ff0075a7 */ /* 0x000ea40008001107 */
[----:B--2---:R-:W-:Y:S05]  /*21b0*/  @!P0 BRA `(.L_x_36) ;  /* 0x0000007400d48947 */ /* 0x004fea0003800000 */
.L_x_35:
[----:B------:R2:W-:Y:S01]  /*21c0*/  @P4 SYNCS.ARRIVE.TRANS64 RZ, [UR7], R2 ;  /* 0x00000002ffff49a7 */ /* 0x0005e20008000007 */
[----:B------:R-:W-:-:S04]  /*21d0*/  ULOP3.LUT UR4, UR38, 0x2, URZ, 0xfc, !UPT ;  /* 0x0000000226047892 */ /* 0x000fc8000f8efcff */
[----:B------:R-:W-:-:S09]  /*21e0*/  UISETP.NE.AND UP0, UPT, UR4, 0x2, UPT ;  /* 0x000000020400788c */ /* 0x000fd2000bf05270 */
[----:B------:R-:W-:Y:S05]  /*21f0*/  BRA.U UP0, `(.L_x_37) ;  /* 0x0000000100047547 */ /* 0x000fea000b800000 */
[----:B------:R-:W-:Y:S05]  /*2200*/  BPT.TRAP 0x1 ;  /* 0x000000040000795c */ /* 0x000fea0000300000 */
.L_x_37:
[----:B------:R-:W-:Y:S04]  /*2210*/  BSSY.RECONVERGENT B0, `(.L_x_38) ;  /* 0x0000003000007945 */ /* 0x000fe80003800200 */
[----:B------:R-:W-:Y:S05]  /*2220*/  @!P3 BRA `(.L_x_39) ;  /* 0x000000000004b947 */ /* 0x000fea0003800000 */
[----:B------:R-:W-:Y:S05]  /*2230*/  BPT.TRAP 0x1 ;  /* 0x000000040000795c */ /* 0x000fea0000300000 */
.L_x_39:
[----:B------:R-:W-:Y:S05]  /*2240*/  BSYNC.RECONVERGENT B0 ;  /* 0x0000000000007941 */ /* 0x000fea0003800200 */
.L_x_38:
        /* <DEDUP_REMOVED lines=8> */
[----:B-1----:R-:W-:-:S04]  /*22d0*/  SHF.L.U32 R0, R12, 0x1f, RZ ;  /* 0x0000001f0c007819 */ /* 0x002fc800000006ff */
[----:B------:R1:W3:Y:S01]  /*22e0*/  SYNCS.PHASECHK.TRANS64.TRYWAIT P1, [UR4+0x10], R0 ;  /* 0x00001000ff0075a7 */ /* 0x0002e20008021104 */
[----:B------:R-:W-:Y:S05]  /*22f0*/  @!P0 BRA `(.L_x_41) ;  /* 0x0000000000d48947 */ /* 0x000fea0003800000 */
[----:B------:R-:W-:Y:S02]  /*2300*/  ULEA UR32, UR6, UR22, 0x10 ;  /* 0x0000001606207291 */ /* 0x000fe4000f8e80ff */
[----:B------:R-:W-:Y:S02]  /*2310*/  UIADD3 UR4, UP1, UPT, UR54, 0x80, URZ ;  /* 0x0000008036047890 */ /* 0x000fe4000ff3e0ff */
[----:B------:R-:W-:Y:S02]  /*2320*/  ULEA UR13, UR6, UR31, 0xc ;  /* 0x0000001f060d7291 */ /* 0x000fe4000f8e60ff */
[----:B------:R-:W-:Y:S02]  /*2330*/  USHF.L.U32 UR58, UR21, 0x7, URZ ;  /* 0x00000007153a7899 */ /* 0x000fe400080006ff */
[----:B------:R-:W-:Y:S02]  /*2340*/  UIADD3 UR14, UP0, UPT, UR54, 0x180, URZ ;  /* 0x00000180360e7890 */ /* 0x000fe4000ff1e0ff */
[----:B------:R-:W-:-:S02]  /*2350*/  ULOP3.LUT UR57, UR7, 0xfefffff8, URZ, 0xc0, !UPT ;  /* 0xfefffff807397892 */ /* 0x000fc4000f8ec0ff */
[----:B------:R-:W-:Y:S02]  /*2360*/  UIADD3.X UR5, UPT, UPT, URZ, UR55, URZ, UP1, !UPT ;  /* 0x00000037ff057290 */ /* 0x000fe40008ffe4ff */
[----:B------:R-:W-:Y:S02]  /*2370*/  ULEA UR13, UR13, UR22, 0x2 ;  /* 0x000000160d0d7291 */ /* 0x000fe4000f8e10ff */
[----:B------:R-:W-:Y:S02]  /*2380*/  UIADD3 UR56, UPT, UPT, UR32, 0x8400, URZ ;  /* 0x0000840020387890 */ /* 0x000fe4000fffe0ff */
[----:B------:R-:W-:Y:S02]  /*2390*/  UIADD3 UR50, UPT, UPT, UR58, 0x20, URZ ;  /* 0x000000203a327890 */ /* 0x000fe4000fffe0ff */
[----:B------:R-:W-:Y:S02]  /*23a0*/  UIADD3 UR48, UPT, UPT, UR32, 0xc400, URZ ;  /* 0x0000c40020307890 */ /* 0x000fe4000fffe0ff */
[----:B------:R-:W-:-:S02]  /*23b0*/  UIADD3 UR42, UPT, UPT, UR58, 0x40, URZ ;  /* 0x000000403a2a7890 */ /* 0x000fc4000fffe0ff */
[----:B------:R-:W-:Y:S02]  /*23c0*/  UIADD3 UR40, UPT, UPT, UR32, 0x10400, URZ ;  /* 0x0001040020287890 */ /* 0x000fe4000fffe0ff */
[----:B------:R-:W-:Y:S02]  /*23d0*/  UIADD3 UR34, UPT, UPT, UR58, 0x60, URZ ;  /* 0x000000603a227890 */ /* 0x000fe4000fffe0ff */
[----:B------:R-:W-:Y:S02]  /*23e0*/  UIADD3 UR32, UPT, UPT, UR32, 0x14400, URZ ;  /* 0x0001440020207890 */ /* 0x000fe4000fffe0ff */
[----:B------:R-:W-:Y:S02]  /*23f0*/  UIADD3.X UR15, UPT, UPT, URZ, UR55, URZ, UP0, !UPT ;  /* 0x00000037ff0f7290 */ /* 0x000fe400087fe4ff */
[----:B------:R-:W-:Y:S02]  /*2400*/  UPRMT UR23, URZ, 0x5410, UR30 ;  /* 0x00005410ff177896 */ /* 0x000fe4000800001e */
[----:B------:R-:W-:-:S02]  /*2410*/  UIADD3 UR24, UPT, UPT, UR13, 0x28400, URZ ;  /* 0x000284000d187890 */ /* 0x000fc4000fffe0ff */
        /* <DEDUP_REMOVED lines=35> */
.L_x_41:
[----:B------:R-:W-:Y:S05]  /*2650*/  BSYNC.RECONVERGENT B0 ;  /* 0x0000000000007941 */ /* 0x000fea0003800200 */
.L_x_40:
[----:B------:R-:W-:Y:S01]  /*2660*/  UIADD3 UR21, UPT, UPT, UR21, 0x1, URZ ;  /* 0x0000000115157890 */ /* 0x000fe2000fffe0ff */
[----:B------:R-:W-:-:S03]  /*2670*/  UMOV UR6, UR29 ;  /* 0x0000001d00067c82 */ /* 0x000fc60008000000 */
[----:B------:R-:W-:-:S09]  /*2680*/  UISETP.NE.AND UP0, UPT, UR21, UR37, UPT ;  /* 0x000000251500728c */ /* 0x000fd2000bf05270 */
[----:B------:R-:W-:Y:S05]  /*2690*/  BRA.U UP0, `(.L_x_42) ;  /* 0xfffffff900b07547 */ /* 0x000fea000b83ffff */
.L_x_34:
[C---:B------:R-:W-:Y:S01]  /*26a0*/  LEA R3, R11.reuse, UR22, 0x3 ;  /* 0x000000160b037c11 */ /* 0x040fe2000f8e18ff */
[----:B------:R-:W-:Y:S01]  /*26b0*/  NOP ;  /* 0x0000000000007918 */ /* 0x000fe20000000000 */
[----:B-1----:R-:W-:Y:S02]  /*26c0*/  SHF.L.U32 R0, R10, 0x1f, RZ ;  /* 0x0000001f0a007819 */ /* 0x002fe400000006ff */
[----:B------:R-:W-:Y:S02]  /*26d0*/  LEA R5, R11, UR22, 0x4 ;  /* 0x000000160b057c11 */ /* 0x000fe4000f8e20ff */
[----:B------:R-:W1:Y:S02]  /*26e0*/  SYNCS.PHASECHK.TRANS64.TRYWAIT P0, [R3+URZ+0x70], R0 ;  /* 0x00007000030075a7 */ /* 0x000e6400080011ff */
[----:B-1----:R-:W-:Y:S05]  /*26f0*/  @!P0 BRA `(.L_x_43) ;  /* 0x00000070009c8947 */ /* 0x002fea0003800000 */
.L_x_154:
[----:B------:R-:W4:Y:S01]  /*2700*/  LDS.128 R4, [R5+0x100] ;  /* 0x0001000005047984 */ /* 0x000f220000000c00 */
[----:B------:R-:W-:Y:S01]  /*2710*/  UISETP.GE.AND UP0, UPT, UR39, 0x1, UPT ;  /* 0x000000012700788c */ /* 0x000fe2000bf06270 */
[----:B------:R-:W-:Y:S01]  /*2720*/  @!PT LDS RZ, [RZ] ;  /* 0x00000000fffff984 */ /* 0x000fe20000000800 */
[----:B------:R-:W-:Y:S01]  /*2730*/  @!PT LDS RZ, [RZ] ;  /* 0x00000000fffff984 */ /* 0x000fe20000000800 */
[----:B------:R-:W-:Y:S01]  /*2740*/  @!PT LDS RZ, [RZ] ;  /* 0x00000000fffff984 */ /* 0x000fe20000000800 */
[----:B------:R-:W-:Y:S01]  /*2750*/  @!PT LDS RZ, [RZ] ;  /* 0x00000000fffff984 */ /* 0x000fe20000000800 */
[----:B------:R1:W-:Y:S06]  /*2760*/  MEMBAR.ALL.CTA ;  /* 0x0000000000007992 */ /* 0x0003ec0000008000 */
[----:B-1----:R-:W1:Y:S01]  /*2770*/  FENCE.VIEW.ASYNC.S ;  /* 0x00000000000073c6 */ /* 0x002e620000000000 */
[----:B----4-:R-:W-:-:S13]  /*2780*/  LOP3.LUT P0, RZ, R6, 0x1, RZ, 0xc0, !PT ;  /* 0x0000000106ff7812 */ /* 0x010fda000780c0ff */
[----:B-1----:R-:W-:Y:S01]  /*2790*/  VOTEU.ANY UP1, P0 ;  /* 0x0000000000ff7886 */ /* 0x002fe20000020100 */
[----:B------:R-:W-:-:S13]  /*27a0*/  PLOP3.LUT P0, PT, PT, PT, UP1, 0x80, 0x8 ;  /* 0x000000000008781c */ /* 0x000fda0003f0f018 */
[----:B------:R-:W-:Y:S02]  /*27b0*/  @P0 LOP3.LUT R0, R5, 0xffff, RZ, 0xc0, !PT ;  /* 0x0000ffff05000812 */ /* 0x000fe400078ec0ff */
[----:B--2---:R-:W-:Y:S02]  /*27c0*/  @P0 MOV R2, R4 ;  /* 0x0000000400020202 */ /* 0x004fe40000000f00 */
[----:B------:R-:W-:Y:S01]  /*27d0*/  @P0 R2UR UR5, R0 ;  /* 0x00000000000502ca */ /* 0x000fe200000e0000 */
[----:B------:R-:W-:Y:S01]  /*27e0*/  VIADD R0, R3, 0x80 ;  /* 0x0000008003007836 */ /* 0x000fe20000000000 */
[----:B------:R-:W-:Y:S02]  /*27f0*/  @P0 SHF.R.U32.HI R4, RZ, 0x10, R5 ;  /* 0x00000010ff040819 */ /* 0x000fe40000011605 */
[----:B------:R-:W-:Y:S02]  /*2800*/  @P0 R2UR UR6, R2 ;  /* 0x00000000020602ca */ /* 0x000fe400000e0000 */
[----:B------:R-:W-:-:S02]  /*2810*/  PRMT R0, RZ, 0x654, R0 ;  /* 0x00000654ff007816 */ /* 0x000fc40000000000 */
[----:B------:R-:W-:Y:S02]  /*2820*/  @P0 R2UR UR4, R4 ;  /* 0x00000000040402ca */ /* 0x000fe400000e0000 */
[----:B------:R1:W-:Y:S03]  /*2830*/  SYNCS.ARRIVE.TRANS64.RED.A1T0 RZ, [R0+URZ], RZ ;  /* 0x000000ff00ff79a7 */ /* 0x0003e600081004ff */
[----:B------:R-:W-:-:S04]  /*2840*/  @UP1 UMOV UR53, UR5 ;  /* 0x0000000500351c82 */ /* 0x000fc80008000000 */
[----:B------:R-:W-:-:S04]  /*2850*/  @UP1 UMOV UR61, UR6 ;  /* 0x00000006003d1c82 */ /* 0x000fc80008000000 */
[----:B------:R-:W-:Y:S01]  /*2860*/  @UP1 UMOV UR60, UR4 ;  /* 0x00000004003c1c82 */ /* 0x000fe20008000000 */
[----:B------:R-:W-:Y:S05]  /*2870*/  BRA.U !UP0, `(.L_x_44) ;  /* 0x0000000108d47547 */ /* 0x000fea000b800000 */
[----:B------:R-:W2:Y:S01]  /*2880*/  LDCU.128 UR12, c[0x0][0xb10] ;  /* 0x00016200ff0c77ac */ /* 0x000ea20008000c00 */
[----:B------:R-:W4:Y:S01]  /*2890*/  LDCU UR21, c[0x0][0xb20] ;  /* 0x00016400ff1577ac */ /* 0x000f220008000800 */
[----:B------:R-:W3:Y:S01]  /*28a0*/  LDCU UR20, c[0x0][0xb0c] ;  /* 0x00016180ff1477ac */ /* 0x000ee20008000800 */
[----:B------:R-:W1:Y:S01]  /*28b0*/  LDCU.64 UR8, c[0x0][0xb28] ;  /* 0x00016500ff0877ac */ /* 0x000e620008000a00 */
[----:B------:R-:W-:Y:S02]  /*28c0*/  UISETP.NE.AND UP3, UPT, UR39, 0x1, UPT ;  /* 0x000000012700788c */ /* 0x000fe4000bf65270 */
[----:B--2---:R-:W-:Y:S02]  /*28d0*/  UIMAD.WIDE.U32 UR6, UR63, UR15, URZ ;  /* 0x0000000f3f0672a5 */ /* 0x004fe4000f8e00ff */
[----:B------:R-:W-:Y:S02]  /*28e0*/  UIMAD.WIDE.U32 UR4, UR64, UR12, URZ ;  /* 0x0000000c400472a5 */ /* 0x000fe4000f8e00ff */
[----:B------:R-:W-:-:S02]  /*28f0*/  UISETP.NE.AND UP0, UPT, UR14, 0x1, UPT ;  /* 0x000000010e00788c */ /* 0x000fc4000bf05270 */
[----:B------:R-:W-:Y:S01]  /*2900*/  UIMAD.WIDE.U32 UR18, UR53, UR15, URZ ;  /* 0x0000000f351272a5 */ /* 0x000fe2000f8e00ff */
[----:B------:R-:W-:Y:S02]  /*2910*/  UMOV UR6, UR7 ;  /* 0x0000000700067c82 */ /* 0x000fe40008000000 */
[----:B------:R-:W-:Y:S01]  /*2920*/  UMOV UR4, UR5 ;  /* 0x0000000500047c82 */ /* 0x000fe20008000000 */
[----:B----4-:R-:W-:Y:S02]  /*2930*/  USHF.R.U32.HI UR6, URZ, UR21, UR6 ;  /* 0x00000015ff067299 */ /* 0x010fe40008011606 */
[----:B---3--:R-:W-:Y:S02]  /*2940*/  UISETP.NE.AND UP2, UPT, UR20, 0x1, UPT ;  /* 0x000000011400788c */ /* 0x008fe4000bf45270 */
[----:B------:R-:W-:Y:S02]  /*2950*/  USHF.R.U32.HI UR4, URZ, UR13, UR4 ;  /* 0x0000000dff047299 */ /* 0x000fe40008011604 */
[----:B------:R-:W-:-:S02]  /*2960*/  USEL UR5, UR63, UR6, !UP0 ;  /* 0x000000063f057287 */ /* 0x000fc4000c000000 */
[----:B------:R-:W-:Y:S02]  /*2970*/  USEL UR6, UR64, UR4, !UP2 ;  /* 0x0000000440067287 */ /* 0x000fe4000d000000 */
[----:B-1----:R-:W-:Y:S01]  /*2980*/  UIMAD.WIDE.U32 UR10, UR5, UR8, URZ ;  /* 0x00000008050a72a5 */ /* 0x002fe2000f8e00ff */
[----:B------:R-:W-:Y:S01]  /*2990*/  UMOV UR4, UR19 ;  /* 0x0000001300047c82 */ /* 0x000fe20008000000 */
[----:B------:R-:W-:Y:S02]  /*29a0*/  UIMAD.WIDE.U32 UR16, UR61, UR12, URZ ;  /* 0x0000000c3d1072a5 */ /* 0x000fe4000f8e00ff */
[----:B------:R-:W-:-:S03]  /*29b0*/  UIMAD.WIDE.U32 UR18, UR6, UR8, URZ ;  /* 0x00000008061272a5 */ /* 0x000fc6000f8e00ff */
[----:B------:R-:W-:Y:S01]  /*29c0*/  UMOV UR10, UR11 ;  /* 0x0000000b000a7c82 */ /* 0x000fe20008000000 */
[----:B------:R-:W-:Y:S02]  /*29d0*/  USHF.R.U32.HI UR4, URZ, UR21, UR4 ;  /* 0x00000015ff047299 */ /* 0x000fe40008011604 */
[----:B------:R-:W-:Y:S01]  /*29e0*/  @UP3 USHF.R.U32.HI UR5, URZ, UR9, UR10 ;  /* 0x00000009ff053299 */ /* 0x000fe2000801160a */
[----:B------:R-:W-:Y:S01]  /*29f0*/  UMOV UR16, UR17 ;  /* 0x0000001100107c82 */ /* 0x000fe20008000000 */
[----:B------:R-:W-:Y:S01]  /*2a00*/  UMOV UR18, UR19 ;  /* 0x0000001300127c82 */ /* 0x000fe20008000000 */
[----:B------:R-:W-:Y:S02]  /*2a10*/  USHF.R.U32.HI UR13, URZ, UR13, UR16 ;  /* 0x0000000dff0d7299 */ /* 0x000fe40008011610 */
[----:B------:R-:W-:Y:S02]  /*2a20*/  USEL UR4, UR53, UR4, !UP0 ;  /* 0x0000000435047287 */ /* 0x000fe4000c000000 */
[----:B------:R-:W-:-:S02]  /*2a30*/  @UP3 USHF.R.U32.HI UR6, URZ, UR9, UR18 ;  /* 0x00000009ff063299 */ /* 0x000fc40008011612 */
[----:B------:R-:W-:Y:S02]  /*2a40*/  UIMAD UR7, UR39, UR5, URZ ;  /* 0x00000005270772a4 */ /* 0x000fe4000f8e02ff */
[----:B------:R-:W-:Y:S02]  /*2a50*/  USEL UR5, UR61, UR13, !UP2 ;  /* 0x0000000d3d057287 */ /* 0x000fe4000d000000 */
[----:B------:R-:W-:Y:S02]  /*2a60*/  UIMAD UR10, UR39, UR6, URZ ;  /* 0x00000006270a72a4 */ /* 0x000fe4000f8e02ff */
[----:B------:R-:W-:Y:S02]  /*2a70*/  UISETP.GE.AND UP0, UPT, UR4, UR7, UPT ;  /* 0x000000070400728c */ /* 0x000fe4000bf06270 */
[----:B------:R-:W-:Y:S02]  /*2a80*/  UIMAD.WIDE.U32 UR12, UR4, UR8, URZ ;  /* 0x00000008040c72a5 */ /* 0x000fe4000f8e00ff */
[----:B------:R-:W-:-:S02]  /*2a90*/  UISETP.GE.OR UP0, UPT, UR5, UR10, UP0 ;  /* 0x0000000a0500728c */ /* 0x000fc40008706670 */
[----:B------:R-:W-:Y:S02]  /*2aa0*/  UIMAD.WIDE.U32 UR10, UR5, UR8, URZ ;  /* 0x00000008050a72a5 */ /* 0x000fe4000f8e00ff */
[----:B------:R-:W-:Y:S01]  /*2ab0*/  UIADD3 UR12, UPT, UPT, -UR4, URZ, URZ ;  /* 0x000000ff040c7290 */ /* 0x000fe2000fffe1ff */
[----:B------:R-:W-:Y:S01]  /*2ac0*/  UMOV UR8, UR13 ;  /* 0x0000000d00087c82 */ /* 0x000fe20008000000 */
[----:B------:R-:W-:Y:S02]  /*2ad0*/  UIADD3 UR10, UPT, UPT, -UR5, URZ, URZ ;  /* 0x000000ff050a7290 */ /* 0x000fe4000fffe1ff */
        /* <DEDUP_REMOVED lines=15> */
.L_x_44:
[----:B------:R-:W2:Y:S02]  /*2bd0*/  LDCU UR4, c[0x0][0xb30] ;  /* 0x00016600ff0477ac */ /* 0x000ea40008000800 */
[----:B--2---:R-:W-:-:S09]  /*2be0*/  UISETP.NE.AND UP0, UPT, UR4, 0x1, UPT ;  /* 0x000000010400788c */ /* 0x004fd2000bf05270 */
[----:B------:R-:W-:Y:S05]  /*2bf0*/  BRA.U UP0, `(.L_x_45) ;  /* 0x0000000100447547 */ /* 0x000fea000b800000 */
[----:B------:R-:W2:Y:S01]  /*2c00*/  LDCU.128 UR8, c[0x0][0xb10] ;  /* 0x00016200ff0877ac */ /* 0x000ea20008000c00 */
[----:B------:R-:W4:Y:S01]  /*2c10*/  LDCU UR12, c[0x0][0xb0c] ;  /* 0x00016180ff0c77ac */ /* 0x000f220008000800 */
[----:B------:R-:W1:Y:S01]  /*2c20*/  LDCU UR13, c[0x0][0xb20] ;  /* 0x00016400ff0d77ac */ /* 0x000e620008000800 */
[----:B--2---:R-:W-:Y:S02]  /*2c30*/  UIMAD.WIDE.U32 UR6, UR61, UR8, URZ ;  /* 0x000000083d0672a5 */ /* 0x004fe4000f8e00ff */
[----:B------:R-:W-:Y:S02]  /*2c40*/  UIMAD.WIDE.U32 UR4, UR53, UR11, URZ ;  /* 0x0000000b350472a5 */ /* 0x000fe4000f8e00ff */
[----:B----4-:R-:W-:Y:S02]  /*2c50*/  UISETP.NE.AND UP2, UPT, UR12, 0x1, UPT ;  /* 0x000000010c00788c */ /* 0x010fe4000bf45270 */
[----:B------:R-:W-:Y:S01]  /*2c60*/  UISETP.NE.AND UP0, UPT, UR10, 0x1, UPT ;  /* 0x000000010a00788c */ /* 0x000fe2000bf05270 */
[----:B------:R-:W-:-:S02]  /*2c70*/  UMOV UR6, UR7 ;  /* 0x0000000700067c82 */ /* 0x000fc40008000000 */
[----:B------:R-:W-:Y:S01]  /*2c80*/  UMOV UR4, UR5 ;  /* 0x0000000500047c82 */ /* 0x000fe20008000000 */
[----:B------:R-:W-:Y:S02]  /*2c90*/  USHF.R.U32.HI UR6, URZ, UR9, UR6 ;  /* 0x00000009ff067299 */ /* 0x000fe40008011606 */
[----:B-1----:R-:W-:Y:S02]  /*2ca0*/  USHF.R.U32.HI UR4, URZ, UR13, UR4 ;  /* 0x0000000dff047299 */ /* 0x002fe40008011604 */
[----:B------:R-:W-:Y:S02]  /*2cb0*/  USEL UR5, UR61, UR6, !UP2 ;  /* 0x000000063d057287 */ /* 0x000fe4000d000000 */
[----:B------:R-:W-:-:S04]  /*2cc0*/  USEL UR4, UR53, UR4, !UP0 ;  /* 0x0000000435047287 */ /* 0x000fc8000c000000 */
[----:B------:R-:W-:Y:S02]  /*2cd0*/  UIADD3 UR6, UPT, UPT, UR5, -UR4, URZ ;  /* 0x8000000405067290 */ /* 0x000fe4000fffe0ff */
[----:B------:R-:W-:Y:S02]  /*2ce0*/  UIADD3 UR4, UPT, UPT, -UR5, UR4, URZ ;  /* 0x0000000405047290 */ /* 0x000fe4000fffe1ff */
[----:B------:R-:W-:Y:S02]  /*2cf0*/  UIMAD UR53, UR6, UR10, UR53 ;  /* 0x0000000a063572a4 */ /* 0x000fe4000f8e0235 */
[----:B------:R-:W-:-:S12]  /*2d00*/  UIMAD UR61, UR4, UR12, UR61 ;  /* 0x0000000c043d72a4 */ /* 0x000fd8000f8e023d */
.L_x_45:
[----:B------:R-:W-:Y:S01]  /*2d10*/  VIADD R11, R11, 0x1 ;  /* 0x000000010b0b7836 */ /* 0x000fe20000000000 */
[----:B------:R-:W-:Y:S02]  /*2d20*/  R2UR UR5, R59 ;  /* 0x000000003b0572ca */ /* 0x000fe400000e0000 */
[----:B------:R-:W-:Y:S02]  /*2d30*/  R2UR UR4, R58 ;  /* 0x000000003a0472ca */ /* 0x000fe400000e0000 */
[C---:B------:R-:W-:Y:S02]  /*2d40*/  ISETP.NE.AND P0, PT, R11.reuse, 0x2, PT ;  /* 0x000000020b00780c */ /* 0x040fe40003f05270 */
[----:B------:R-:W-:Y:S02]  /*2d50*/  PLOP3.LUT P2, PT, PT, PT, PT, 0x80, 0x8 ;  /* 0x000000000008781c */ /* 0x000fe40003f4f070 */
[----:B------:R-:W-:Y:S02]  /*2d60*/  SEL R3, RZ, 0x1, P0 ;  /* 0x00000001ff037807 */ /* 0x000fe40000000000 */
[----:B------:R-:W-:-:S02]  /*2d70*/  SEL R11, R11, RZ, P0 ;  /* 0x000000ff0b0b7207 */ /* 0x000fc40000000000 */
[----:B------:R-:W-:Y:S01]  /*2d80*/  LOP3.LUT R10, R10, R3, RZ, 0x3c, !PT ;  /* 0x000000030a0a7212 */ /* 0x000fe200078e3cff */
[----:B------:R-:W-:Y:S02]  /*2d90*/  UIADD3 UR24, UPT, UPT, UR61, UR5, URZ ;  /* 0x000000053d187290 */ /* 0x000fe4000fffe0ff */
[----:B------:R-:W-:Y:S01]  /*2da0*/  UIADD3 UR28, UPT, UPT, UR53, UR4, URZ ;  /* 0x00000004351c7290 */ /* 0x000fe2000fffe0ff */
[----:B------:R-:W-:Y:S11]  /*2db0*/  BRA.U UP1, `(.L_x_46) ;  /* 0xffffffe901f47547 */ /* 0x000ff6000b83ffff */
[----:B------:R-:W-:Y:S01]  /*2dc0*/  UIADD3 UR22, UPT, UPT, UR22, 0x10, URZ ;  /* 0x0000001016167890 */ /* 0x000fe2000fffe0ff */
[----:B------:R-:W-:-:S03]  /*2dd0*/  SHF.L.U32 R3, R12, 0x1f, RZ ;  /* 0x0000001f0c037819 */ /* 0x000fc600000006ff */
[----:B------:R-:W-:-:S09]  /*2de0*/  ULEA UR4, UR29, UR22, 0x3 ;  /* 0x000000161d047291 */ /* 0x000fd2000f8e18ff */
[----:B------:R-:W2:Y:S02]  /*2df0*/  SYNCS.PHASECHK.TRANS64.TRYWAIT P0, [UR4], R3 ;  /* 0x00000003ff0075a7 */ /* 0x000ea40008001104 */
[----:B--2---:R-:W-:Y:S05]  /*2e00*/  @!P0 BRA `(.L_x_47) ;  /* 0x0000006800ec8947 */ /* 0x004fea0003800000 */
.L_x_156:
[----:B------:R-:W-:-:S04]  /*2e10*/  UIADD3 UR4, UPT, UPT, UR29, 0x1, URZ ;  /* 0x000000011d047890 */ /* 0x000fc8000fffe0ff */
[----:B------:R-:W-:-:S04]  /*2e20*/  UISETP.NE.AND UP0, UPT, UR4, 0x2, UPT ;  /* 0x000000020400788c */ /* 0x000fc8000bf05270 */
[----:B------:R-:W-:Y:S02]  /*2e30*/  USEL UR5, URZ, 0x1, UP0 ;  /* 0x00000001ff057887 */ /* 0x000fe40008000000 */
[----:B------:R-:W-:-:S04]  /*2e40*/  USEL UR4, UR4, URZ, UP0 ;  /* 0x000000ff04047287 */ /* 0x000fc80008000000 */
[----:B------:R-:W-:Y:S01]  /*2e50*/  ULEA UR4, UR4, UR22, 0x3 ;  /* 0x0000001604047291 */ /* 0x000fe2000f8e18ff */
[----:B-1----:R-:W-:-:S04]  /*2e60*/  LOP3.LUT R3, R12, UR5, RZ, 0x3c, !PT ;  /* 0x000000050c037c12 */ /* 0x002fc8000f8e3cff */
[----:B------:R-:W-:Y:S01]  /*2e70*/  SHF.L.U32 R3, R3, 0x1f, RZ ;  /* 0x0000001f03037819 */ /* 0x000fe200000006ff */
[----:B------:R-:W-:-:S07]  /*2e80*/  IMAD.U32 R0, RZ, RZ, UR4 ;  /* 0x00000004ff007e24 */ /* 0x000fce000f8e00ff */
.L_x_48:
[----:B-1----:R1:W2:Y:S02]  /*2e90*/  SYNCS.PHASECHK.TRANS64.TRYWAIT P0, [R0+URZ], R3 ;  /* 0x00000003000075a7 */ /* 0x0022a400080011ff */
[----:B--2---:R-:W-:Y:S05]  /*2ea0*/  @!P0 NANOSLEEP.SYNCS 0x989680 ;  /* 0x009896800000895d */ /* 0x004fea0003900000 */
[----:B------:R-:W2:Y:S02]  /*2eb0*/  @!P0 SYNCS.PHASECHK.TRANS64 P0, [R0+URZ], R3 ;  /* 0x00000003000085a7 */ /* 0x000ea400080010ff */
[----:B--2---:R-:W-:Y:S05]  /*2ec0*/  @P0 EXIT ;  /* 0x000000000000094d */ /* 0x004fea0003800000 */
[----:B------:R-:W-:Y:S05]  /*2ed0*/  BRA `(.L_x_48) ;  /* 0xfffffffc00ec7947 */ /* 0x000fea000383ffff */
.L_x_22:
[----:B------:R-:W-:-:S04]  /*2ee0*/  UISETP.NE.AND UP0, UPT, UR62, URZ, UPT ;  /* 0x000000ff3e00728c */ /* 0x000fc8000bf05270 */
[----:B------:R-:W-:-:S09]  /*2ef0*/  UISETP.NE.OR UP0, UPT, UR20, 0x1, UP0 ;  /* 0x000000011400788c */ /* 0x000fd20008705670 */
[----:B------:R-:W-:Y:S05]  /*2f00*/  BRA.U UP0, `(.L_x_49) ;  /* 0x00000005004c7547 */ /* 0x000fea000b800000 */
[----:B------:R-:W-:Y:S01]  /*2f10*/  HFMA2 R3, -RZ, RZ, 0, 0 ;  /* 0x00000000ff037431 */ /* 0x000fe200000001ff */
[----:B------:R-:W-:Y:S01]  /*2f20*/  ISETP.GE.U32.AND P2, PT, R5, 0x4, PT ;  /* 0x000000040500780c */ /* 0x000fe20003f46070 */
[----:B------:R-:W-:Y:S01]  /*2f30*/  IMAD.MOV.U32 R12, RZ, RZ, 0x1 ;  /* 0x00000001ff0c7424 */ /* 0x000fe200078e00ff */
[----:B------:R-:W-:Y:S01]  /*2f40*/  CS2R R6, SRZ ;  /* 0x0000000000067805 */ /* 0x000fe2000001ff00 */
[----:B------:R-:W-:Y:S01]  /*2f50*/  IMAD.MOV.U32 R4, RZ, RZ, RZ ;  /* 0x000000ffff047224 */ /* 0x000fe200078e00ff */
[----:B------:R-:W-:Y:S01]  /*2f60*/  UMOV UR6, 0x400 ;  /* 0x0000040000067882 */ /* 0x000fe20000000000 */
[----:B------:R-:W-:Y:S01]  /*2f70*/  UMOV UR5, URZ ;  /* 0x000000ff00057c82 */ /* 0x000fe20008000000 */
[----:B------:R-:W-:-:S12]  /*2f80*/  ULEA UR6, UR62, UR6, 0x18 ;  /* 0x000000063e067291 */ /* 0x000fd8000f8ec0ff */
.L_x_53:
[----:B------:R-:W-:Y:S02]  /*2f90*/  LEA R0, R3, UR6, 0x3 ;  /* 0x0000000603007c11 */ /* 0x000fe4000f8e18ff */
[----:B------:R-:W-:-:S03]  /*2fa0*/  SHF.L.U32 R9, R4, 0x1f, RZ ;  /* 0x0000001f04097819 */ /* 0x000fc600000006ff */
[----:B------:R-:W-:Y:S01]  /*2fb0*/  VIADD R8, R0, 0xe0 ;  /* 0x000000e000087836 */ /* 0x000fe20000000000 */
[----:B------:R-:W2:Y:S02]  /*2fc0*/  SYNCS.PHASECHK.TRANS64.TRYWAIT P0, [R0+URZ+0xd0], R9 ;  /* 0x0000d009000075a7 */ /* 0x000ea400080011ff */
[----:B--2---:R-:W-:Y:S05]  /*2fd0*/  @!P0 BRA `(.L_x_50) ;  /* 0x0000006800908947 */ /* 0x004fea0003800000 */
.L_x_157:
[----:B------:R-:W-:Y:S01]  /*2fe0*/  ULEA UR4, UR5, UR6, 0x3 ;  /* 0x0000000605047291 */ /* 0x000fe2000f8e18ff */
[----:B------:R-:W-:Y:S01]  /*2ff0*/  PRMT R8, RZ, 0x654, R8 ;  /* 0x00000654ff087816 */ /* 0x000fe20000000008 */
[----:B--2---:R-:W-:Y:S01]  /*3000*/  @!P2 IMAD.MOV.U32 R9, RZ, RZ, 0x10 ;  /* 0x00000010ff09a424 */ /* 0x004fe200078e00ff */
[----:B------:R-:W-:Y:S01]  /*3010*/  SHF.L.U32 R11, R12, 0x1f, RZ ;  /* 0x0000001f0c0b7819 */ /* 0x000fe200000006ff */
[----:B------:R-:W-:Y:S01]  /*3020*/  UIADD3 UR7, UPT, UPT, UR4, 0x70, URZ ;  /* 0x0000007004077890 */ /* 0x000fe2000fffe0ff */
[----:B------:R2:W-:Y:S05]  /*3030*/  SYNCS.ARRIVE.TRANS64.RED.A1T0 RZ, [R8+URZ], RZ ;  /* 0x000000ff08ff79a7 */ /* 0x0005ea00081004ff */
[----:B------:R-:W-:Y:S01]  /*3040*/  IMAD.U32 R0, RZ, RZ, UR7 ;  /* 0x00000007ff007e24 */ /* 0x000fe2000f8e00ff */
[----:B------:R-:W3:Y:S04]  /*3050*/  SYNCS.PHASECHK.TRANS64.TRYWAIT P0, [UR4+0x80], R11 ;  /* 0x0000800bff0075a7 */ /* 0x000ee80008001104 */
[----:B------:R-:W-:Y:S01]  /*3060*/  PRMT R13, R5, 0x654, R0 ;  /* 0x00000654050d7816 */ /* 0x000fe20000000000 */
[----:B--23--:R-:W-:Y:S06]  /*3070*/  @!P0 BRA `(.L_x_51) ;  /* 0x00000068007c8947 */ /* 0x00cfec0003800000 */
.L_x_159:
[----:B------:R-:W-:Y:S01]  /*3080*/  ULEA UR8, UR5, UR6, 0x4 ;  /* 0x0000000605087291 */ /* 0x000fe2000f8e20ff */
[----:B------:R-:W-:Y:S01]  /*3090*/  SEL R2, R13, R2, !P2 ;  /* 0x000000020d027207 */ /* 0x000fe20005000000 */
[----:B------:R-:W-:Y:S01]  /*30a0*/  UIADD3 UR9, UPT, UPT, UR4, 0x70, URZ ;  /* 0x0000007004097890 */ /* 0x000fe2000fffe0ff */
[----:B--2---:R-:W-:Y:S01]  /*30b0*/  LEA R0, R7, UR6, 0x3 ;  /* 0x0000000607007c11 */ /* 0x004fe2000f8e18ff */
[----:B------:R-:W-:Y:S01]  /*30c0*/  UIADD3 UR8, UPT, UPT, UR8, 0x100, URZ ;  /* 0x0000010008087890 */ /* 0x000fe2000fffe0ff */
[----:B------:R2:W-:Y:S01]  /*30d0*/  @!P2 SYNCS.ARRIVE.TRANS64.RED RZ, [R2+URZ], R9 ;  /* 0x0000000902ffa9a7 */ /* 0x0005e200080004ff */
[----:B------:R-:W-:Y:S01]  /*30e0*/  UIADD3 UR4, UPT, UPT, UR5, 0x1, URZ ;  /* 0x0000000105047890 */ /* 0x000fe2000fffe0ff */
[----:B------:R-:W-:-:S03]  /*30f0*/  VIADD R3, R3, 0x1 ;  /* 0x0000000103037836 */ /* 0x000fc60000000000 */
[----:B------:R-:W-:Y:S02]  /*3100*/  UISETP.NE.AND UP0, UPT, UR4, 0x2, UPT ;  /* 0x000000020400788c */ /* 0x000fe4000bf05270 */
[----:B------:R-:W-:Y:S01]  /*3110*/  ISETP.NE.AND P0, PT, R3, 0x2, PT ;  /* 0x000000020300780c */ /* 0x000fe20003f05270 */
[----:B------:R-:W-:Y:S06]  /*3120*/  UGETNEXTWORKID.BROADCAST [UR8], [UR9] ;  /* 0x00000000080073ca */ /* 0x000fec0008000100 */
[----:B------:R-:W-:Y:S02]  /*3130*/  USEL UR7, URZ, 0x1, UP0 ;  /* 0x00000001ff077887 */ /* 0x000fe40008000000 */
[----:B------:R-:W-:-:S04]  /*3140*/  USEL UR5, UR4, URZ, UP0 ;  /* 0x000000ff04057287 */ /* 0x000fc80008000000 */
[----:B------:R-:W-:Y:S02]  /*3150*/  LOP3.LUT R12, R12, UR7, RZ, 0x3c, !PT ;  /* 0x000000070c0c7c12 */ /* 0x000fe4000f8e3cff */
[----:B--2---:R-:W-:-:S04]  /*3160*/  SHF.L.U32 R9, R6, 0x1f, RZ ;  /* 0x0000001f06097819 */ /* 0x004fc800000006ff */
[----:B------:R-:W2:Y:S02]  /*3170*/  SYNCS.PHASECHK.TRANS64.TRYWAIT P1, [R0+URZ+0x70], R9 ;  /* 0x00007009000075a7 */ /* 0x000ea400080211ff */
[----:B--2---:R-:W-:Y:S05]  /*3180*/  @!P1 BRA `(.L_x_52) ;  /* 0x0000006800509947 */ /* 0x004fea0003800000 */
.L_x_160:
[C---:B------:R-:W-:Y:S01]  /*3190*/  LEA R8, R7.reuse, UR6, 0x4 ;  /* 0x0000000607087c11 */ /* 0x040fe2000f8e20ff */
[----:B------:R-:W-:Y:S01]  /*31a0*/  VIADD R7, R7, 0x1 ;  /* 0x0000000107077836 */ /* 0x000fe20000000000 */
[----:B------:R-:W-:Y:S01]  /*31b0*/  SEL R3, R3, RZ, P0 ;  /* 0x000000ff03037207 */ /* 0x000fe20000000000 */
[----:B--2---:R-:W-:-:S03]  /*31c0*/  VIADD R0, R0, 0x80 ;  /* 0x0000008000007836 */ /* 0x004fc60000000000 */
[----:B------:R-:W2:Y:S01]  /*31d0*/  LDS.128 R8, [R8+0x100] ;  /* 0x0001000008087984 */ /* 0x000ea20000000c00 */
[C---:B------:R-:W-:Y:S02]  /*31e0*/  ISETP.NE.AND P1, PT, R7.reuse, 0x2, PT ;  /* 0x000000020700780c */ /* 0x040fe40003f25270 */
[----:B------:R-:W-:Y:S01]  /*31f0*/  PRMT R0, RZ, 0x654, R0 ;  /* 0x00000654ff007816 */ /* 0x000fe20000000000 */
[----:B------:R-:W-:Y:S01]  /*3200*/  @!PT LDS RZ, [RZ] ;  /* 0x00000000fffff984 */ /* 0x000fe20000000800 */
[----:B------:R-:W-:Y:S01]  /*3210*/  @!PT LDS RZ, [RZ] ;  /* 0x00000000fffff984 */ /* 0x000fe20000000800 */
[----:B------:R-:W-:Y:S01]  /*3220*/  @!PT LDS RZ, [RZ] ;  /* 0x00000000fffff984 */ /* 0x000fe20000000800 */
[----:B------:R-:W-:Y:S01]  /*3230*/  @!PT LDS RZ, [RZ] ;  /* 0x00000000fffff984 */ /* 0x000fe20000000800 */
[----:B------:R3:W-:Y:S06]  /*3240*/  MEMBAR.ALL.CTA ;  /* 0x0000000000007992 */ /* 0x0007ec0000008000 */
[----:B---3--:R-:W3:Y:S01]  /*3250*/  FENCE.VIEW.ASYNC.S ;  /* 0x00000000000073c6 */ /* 0x008ee20000000000 */
[----:B------:R-:W-:Y:S01]  /*3260*/  SEL R7, R7, RZ, P1 ;  /* 0x000000ff07077207 */ /* 0x000fe20000800000 */
[----:B---3--:R3:W-:Y:S01]  /*3270*/  SYNCS.ARRIVE.TRANS64.RED.A1T0 RZ, [R0+URZ], RZ ;  /* 0x000000ff00ff79a7 */ /* 0x0087e200081004ff */
[----:B--2---:R-:W-:-:S02]  /*3280*/  LOP3.LUT P3, RZ, R10, 0x1, RZ, 0xc0, !PT ;  /* 0x000000010aff7812 */ /* 0x004fc4000786c0ff */
[----:B------:R-:W-:Y:S02]  /*3290*/  SEL R9, RZ, 0x1, P0 ;  /* 0x00000001ff097807 */ /* 0x000fe40000000000 */
[----:B------:R-:W-:Y:S02]  /*32a0*/  SEL R11, RZ, 0x1, P1 ;  /* 0x00000001ff0b7807 */ /* 0x000fe40000800000 */
[----:B------:R-:W-:Y:S02]  /*32b0*/  LOP3.LUT R4, R4, R9, RZ, 0x3c, !PT ;  /* 0x0000000904047212 */ /* 0x000fe400078e3cff */
[----:B------:R-:W-:-:S05]  /*32c0*/  LOP3.LUT R6, R6, R11, RZ, 0x3c, !PT ;  /* 0x0000000b06067212 */ /* 0x000fca00078e3cff */
[----:B---3--:R-:W-:Y:S05]  /*32d0*/  @P3 BRA `(.L_x_53) ;  /* 0xfffffffc002c3947 */ /* 0x008fea000383ffff */
[----:B------:R-:W-:Y:S01]  /*32e0*/  ULEA UR4, UR5, UR6, 0x3 ;  /* 0x0000000605047291 */ /* 0x000fe2000f8e18ff */
[----:B------:R-:W-:-:S08]  /*32f0*/  SHF.L.U32 R3, R12, 0x1f, RZ ;  /* 0x0000001f0c037819 */ /* 0x000fd000000006ff */
[----:B------:R-:W2:Y:S02]  /*3300*/  SYNCS.PHASECHK.TRANS64 P0, [UR4+0x80], R3 ;  /* 0x00008003ff0075a7 */ /* 0x000ea40008001004 */
[----:B--2---:R-:W-:Y:S05]  /*3310*/  @P0 BRA `(.L_x_54) ;  /* 0x0000000000080947 */ /* 0x004fea0003800000 */
[----:B------:R-:W2:Y:S02]  /*3320*/  SYNCS.PHASECHK.TRANS64.TRYWAIT P0, [UR4+0x80], R3 ;  /* 0x00008003ff0075a7 */ /* 0x000ea40008001104 */
[----:B--2---:R-:W-:Y:S05]  /*3330*/  @!P0 BRA `(.L_x_55) ;  /* 0x0000006400f88947 */ /* 0x004fea0003800000 */
.L_x_54:
[----:B------:R-:W-:-:S04]  /*3340*/  UIADD3 UR7, UPT, UPT, UR5, 0x1, URZ ;  /* 0x0000000105077890 */ /* 0x000fc8000fffe0ff */
[----:B------:R-:W-:-:S04]  /*3350*/  UISETP.NE.AND UP0, UPT, UR7, 0x2, UPT ;  /* 0x000000020700788c */ /* 0x000fc8000bf05270 */
[----:B------:R-:W-:Y:S02]  /*3360*/  USEL UR8, URZ, 0x1, UP0 ;  /* 0x00000001ff087887 */ /* 0x000fe40008000000 */
[----:B------:R-:W-:-:S04]  /*3370*/  USEL UR7, UR7, URZ, UP0 ;  /* 0x000000ff07077287 */ /* 0x000fc80008000000 */
[----:B------:R-:W-:Y:S01]  /*3380*/  ULEA UR7, UR7, UR6, 0x3 ;  /* 0x0000000607077291 */ /* 0x000fe2000f8e18ff */
[----:B--2---:R-:W-:-:S04]  /*3390*/  LOP3.LUT R3, R12, UR8, RZ, 0x3c, !PT ;  /* 0x000000080c037c12 */ /* 0x004fc8000f8e3cff */
[----:B------:R-:W-:-:S04]  /*33a0*/  SHF.L.U32 R0, R3, 0x1f, RZ ;  /* 0x0000001f03007819 */ /* 0x000fc800000006ff */
[----:B------:R-:W2:Y:S02]  /*33b0*/  SYNCS.PHASECHK.TRANS64 P0, [UR7+0x80], R0 ;  /* 0x00008000ff0075a7 */ /* 0x000ea40008001007 */
[----:B-12---:R-:W-:Y:S05]  /*33c0*/  @P0 EXIT ;  /* 0x000000000000094d */ /* 0x006fea0003800000 */
[----:B------:R-:W-:Y:S02]  /*33d0*/  SHF.L.U32 R3, R3, 0x1f, RZ ;  /* 0x0000001f03037819 */ /* 0x000fe400000006ff */
[----:B------:R-:W-:-:S07]  /*33e0*/  MOV R0, UR7 ;  /* 0x0000000700007c02 */ /* 0x000fce0008000f00 */
.L_x_56:
[----:B-1----:R1:W2:Y:S02]  /*33f0*/  SYNCS.PHASECHK.TRANS64.TRYWAIT P0, [R0+URZ+0x80], R3 ;  /* 0x00008003000075a7 */ /* 0x0022a400080011ff */
[----:B--2---:R-:W-:Y:S05]  /*3400*/  @!P0 NANOSLEEP.SYNCS 0x989680 ;  /* 0x009896800000895d */ /* 0x004fea0003900000 */
[----:B------:R-:W2:Y:S02]  /*3410*/  @!P0 SYNCS.PHASECHK.TRANS64 P0, [R0+URZ+0x80], R3 ;  /* 0x00008003000085a7 */ /* 0x000ea400080010ff */
[----:B--2---:R-:W-:Y:S05]  /*3420*/  @P0 EXIT ;  /* 0x000000000000094d */ /* 0x004fea0003800000 */
[----:B------:R-:W-:Y:S05]  /*3430*/  BRA `(.L_x_56) ;  /* 0xfffffffc00ec7947 */ /* 0x000fea000383ffff */
.L_x_49:
[----:B------:R-:W-:Y:S05]  /*3440*/  BRA.U UP5, `(.L_x_57) ;  /* 0x00000019054c7547 */ /* 0x000fea000b800000 */
[----:B------:R-:W-:Y:S01]  /*3450*/  UMOV UR4, 0x40 ;  /* 0x0000004000047882 */ /* 0x000fe20000000000 */
[----:B------:R-:W-:Y:S01]  /*3460*/  NOP ;  /* 0x0000000000007918 */ /* 0x000fe20000000000 */
[----:B------:R-:W-:Y:S01]  /*3470*/  ULEA UR5, UR62, UR4, 0x18 ;  /* 0x000000043e057291 */ /* 0x000fe2000f8ec0ff */
[----:B------:R-:W-:Y:S02]  /*3480*/  UMOV UR6, 0x400 ;  /* 0x0000040000067882 */ /* 0x000fe40000000000 */
[----:B------:R-:W-:-:S06]  /*3490*/  ULEA UR6, UR62, UR6, 0x18 ;  /* 0x000000063e067291 */ /* 0x000fcc000f8ec0ff */
[----:B------:R-:W2:Y:S02]  /*34a0*/  LDS.U8 R5, [UR5+0x1c] ;  /* 0x00001c05ff057984 */ /* 0x000ea40008000000 */
[----:B--2---:R-:W-:-:S13]  /*34b0*/  ISETP.NE.AND P0, PT, R5, RZ, PT ;  /* 0x000000ff0500720c */ /* 0x004fda0003f05270 */
[----:B------:R-:W-:Y:S05]  /*34c0*/  @P0 BRA `(.L_x_58) ;  /* 0x0000000400180947 */ /* 0x000fea0003800000 */
[----:B------:R-:W-:Y:S01]  /*34d0*/  R2UR UR4, R2 ;  /* 0x00000000020472ca */ /* 0x000fe200000e0000 */
[----:B------:R-:W-:-:S12]  /*34e0*/  UIADD3 UR7, UPT, UPT, UR5, 0x8, URZ ;  /* 0x0000000805077890 */ /* 0x000fd8000fffe0ff */
[----:B------:R-:W-:-:S09]  /*34f0*/  UISETP.NE.U32.AND UP1, UPT, UR4, 0x1, UPT ;  /* 0x000000010400788c */ /* 0x000fd2000bf25070 */
[----:B------:R-:W-:Y:S05]  /*3500*/  BRA.U !UP1, `(.L_x_59) ;  /* 0x0000000109a47547 */ /* 0x000fea000b800000 */
[----:B------:R-:W-:Y:S01]  /*3510*/  ELECT P0, URZ, PT ;  /* 0x0000000000ff782f */ /* 0x000fe20003800000 */
[----:B------:R-:W-:-:S12]  /*3520*/  BSSY B0, `(.L_x_59) ;  /* 0x0000027000007945 */ /* 0x000fd80003800000 */
[----:B------:R-:W-:Y:S05]  /*3530*/  @!P0 BRA `(.L_x_60) ;  /* 0x0000000000948947 */ /* 0x000fea0003800000 */
[----:B------:R-:W-:-:S05]  /*3540*/  UMOV UR4, 0x10 ;  /* 0x0000001000047882 */ /* 0x000fca0000000000 */
[----:B------:R-:W-:Y:S04]  /*3550*/  DEPBAR.LE SB2, 0x36 ;  /* 0x0000ad800000791a */ /* 0x000fe80000000000 */
[----:B------:R-:W2:Y:S02]  /*3560*/  UTCATOMSWS.2CTA.FIND_AND_SET.ALIGN UP0, UR4, UR4 ;  /* 0x00000004000475e3 */ /* 0x000ea40008200800 */
[----:B--2---:R-:W-:Y:S01]  /*3570*/  MOV R12, UR4 ;  /* 0x00000004000c7c02 */ /* 0x004fe20008000f00 */
[----:B------:R-:W-:Y:S06]  /*3580*/  BRA.U UP0, `(.L_x_61) ;  /* 0x0000000100187547 */ /* 0x000fec000b800000 */
.L_x_62:
[----:B------:R-:W-:Y:S05]  /*3590*/  NANOSLEEP 0x64 ;  /* 0x000000640000795d */ /* 0x000fea0003800000 */
[----:B------:R-:W-:-:S05]  /*35a0*/  UMOV UR4, 0x10 ;  /* 0x0000001000047882 */ /* 0x000fca0000000000 */
[----:B------:R-:W-:Y:S04]  /*35b0*/  DEPBAR.LE SB2, 0x36 ;  /* 0x0000ad800000791a */ /* 0x000fe80000000000 */
[----:B------:R-:W2:Y:S02]  /*35c0*/  UTCATOMSWS.2CTA.FIND_AND_SET.ALIGN UP0, UR4, UR4 ;  /* 0x00000004000475e3 */ /* 0x000ea40008200800 */
[----:B--2---:R-:W-:Y:S01]  /*35d0*/  MOV R12, UR4 ;  /* 0x00000004000c7c02 */ /* 0x004fe20008000f00 */
[----:B------:R-:W-:Y:S05]  /*35e0*/  BRA.U !UP0, `(.L_x_62) ;  /* 0xfffffffd08e87547 */ /* 0x000fea000b83ffff */
.L_x_61:
[----:B------:R-:W2:Y:S01]  /*35f0*/  LDS R8, [UR5+0x10] ;  /* 0x00001005ff087984 */ /* 0x000ea20008000800 */
[----:B------:R-:W-:Y:S01]  /*3600*/  R2UR UR4, R0 ;  /* 0x00000000000472ca */ /* 0x000fe200000e0000 */
[----:B------:R-:W-:-:S04]  /*3610*/  IMAD.U32 R5, RZ, RZ, UR6 ;  /* 0x00000006ff057e24 */ /* 0x000fc8000f8e00ff */
[----:B------:R-:W-:-:S08]  /*3620*/  VIADD R5, R5, 0x120 ;  /* 0x0000012005057836 */ /* 0x000fd00000000000 */
[----:B------:R-:W-:Y:S02]  /*3630*/  MOV R6, UR4 ;  /* 0x0000000400067c02 */ /* 0x000fe40008000f00 */
[----:B--2---:R-:W-:-:S04]  /*3640*/  SHF.L.U32 R8, R8, 0x1f, RZ ;  /* 0x0000001f08087819 */ /* 0x004fc800000006ff */
[----:B------:R-:W2:Y:S02]  /*3650*/  SYNCS.PHASECHK.TRANS64.TRYWAIT P0, [UR5+0x8], R8 ;  /* 0x00000808ff0075a7 */ /* 0x000ea40008001105 */
[----:B--2---:R-:W-:Y:S05]  /*3660*/  @P0 BRA `(.L_x_63) ;  /* 0x0000000000080947 */ /* 0x004fea0003800000 */
[----:B------:R-:W2:Y:S02]  /*3670*/  SYNCS.PHASECHK.TRANS64.TRYWAIT P0, [UR5+0x8], R8 ;  /* 0x00000808ff0075a7 */ /* 0x000ea40008001105 */
[----:B--2---:R-:W-:Y:S05]  /*3680*/  @!P0 BRA `(.L_x_64) ;  /* 0x00000064003c8947 */ /* 0x004fea0003800000 */
.L_x_63:
[----:B------:R-:W-:Y:S01]  /*3690*/  R2UR UR4, R0 ;  /* 0x00000000000472ca */ /* 0x000fe200000e0000 */
[----:B------:R-:W-:Y:S01]  /*36a0*/  IMAD.MOV.U32 R9, RZ, RZ, 0xffff ;  /* 0x0000ffffff097424 */ /* 0x000fe200078e00ff */
[----:B------:R-:W-:Y:S01]  /*36b0*/  PRMT R6, R6, 0x654, R5 ;  /* 0x0000065406067816 */ /* 0x000fe20000000005 */
[----:B------:R-:W-:Y:S02]  /*36c0*/  HFMA2 R5, -RZ, RZ, 0, 5.9604644775390625e-08 ;  /* 0x00000001ff057431 */ /* 0x000fe400000001ff */
[----:B--2---:R-:W-:Y:S02]  /*36d0*/  IMAD.MOV.U32 R8, RZ, RZ, 0x4 ;  /* 0x00000004ff087424 */ /* 0x004fe400078e00ff */
[----:B------:R-:W-:Y:S01]  /*36e0*/  IMAD.SHL.U32 R11, R12, 0x20, RZ ;  /* 0x000000200c0b7824 */ /* 0x000fe200078e00ff */
[----:B------:R-:W-:-:S05]  /*36f0*/  SHF.L.U32 R10, R9, R12, RZ ;  /* 0x0000000c090a7219 */ /* 0x000fca00000006ff */
[----:B------:R-:W-:Y:S01]  /*3700*/  UPRMT UR4, UR4, 0x654, UR7 ;  /* 0x0000065404047896 */ /* 0x000fe20008000007 */
[----:B------:R-:W-:-:S05]  /*3710*/  SHF.L.U32 R9, R5, R12, RZ ;  /* 0x0000000c05097219 */ /* 0x000fca00000006ff */
[----:B------:R-:W-:-:S03]  /*3720*/  MOV R7, UR4 ;  /* 0x0000000400077c02 */ /* 0x000fc60008000f00 */
[----:B------:R2:W-:Y:S01]  /*3730*/  SYNCS.ARRIVE.TRANS64.RED RZ, [UR4], R8 ;  /* 0x00000008ffff79a7 */ /* 0x0005e20008000404 */
[----:B------:R2:W-:Y:S04]  /*3740*/  STS [UR6+0x120], R11 ;  /* 0x0001200bff007988 */ /* 0x0005e80008000806 */
[----:B------:R2:W-:Y:S04]  /*3750*/  STAS [R6.64], R12 ;  /* 0x0000000c06007dbd */ /* 0x0005e8000c0008ff */
[----:B------:R2:W-:Y:S04]  /*3760*/  ATOMS.OR RZ, [UR5+0x14], R10 ;  /* 0x0000140affff798c */ /* 0x0005e8000b000005 */
[----:B------:R2:W-:Y:S04]  /*3770*/  ATOMS.OR RZ, [UR5+0x18], R9 ;  /* 0x00001809ffff798c */ /* 0x0005e8000b000005 */
[----:B------:R2:W-:Y:S02]  /*3780*/  ATOMS.XOR RZ, [UR5+0x10], R5 ;  /* 0x00001005ffff798c */ /* 0x0005e4000b800005 */
.L_x_60:
[----:B-1----:R-:W-:Y:S05]  /*3790*/  BSYNC B0 ;  /* 0x0000000000007941 */ /* 0x002fea0003800000 */
.L_x_59:
[----:B------:R-:W-:Y:S05]  /*37a0*/  BRA.U UP1, `(.L_x_65) ;  /* 0x0000000101707547 */ /* 0x000fea000b800000 */
[----:B------:R-:W-:-:S03]  /*37b0*/  UMOV UR4, 0xffffffff ;  /* 0xffffffff00047882 */ /* 0x000fc60000000000 */
[----:B------:R-:W-:Y:S05]  /*37c0*/  BRA.DIV UR4, `(.L_x_66) ;  /* 0x0000006604047947 */ /* 0x000fea000b800000 */
[----:B------:R-:W-:-:S13]  /*37d0*/  ELECT P0, URZ, PT ;  /* 0x0000000000ff782f */ /* 0x000fda0003800000 */
.L_x_164:
[----:B------:R-:W-:Y:S05]  /*37e0*/  @!P0 BRA `(.L_x_65) ;  /* 0x0000000000608947 */ /* 0x000fea0003800000 */
[----:B--2---:R-:W2:Y:S02]  /*37f0*/  LDS R6, [UR5+0x10] ;  /* 0x00001005ff067984 */ /* 0x004ea40008000800 */
[----:B--2---:R-:W-:-:S04]  /*3800*/  SHF.L.U32 R6, R6, 0x1f, RZ ;  /* 0x0000001f06067819 */ /* 0x004fc800000006ff */
[----:B------:R-:W2:Y:S02]  /*3810*/  SYNCS.PHASECHK.TRANS64.TRYWAIT P0, [UR5+0x8], R6 ;  /* 0x00000806ff0075a7 */ /* 0x000ea40008001105 */
[----:B--2---:R-:W-:Y:S05]  /*3820*/  @P0 BRA `(.L_x_67) ;  /* 0x0000000000080947 */ /* 0x004fea0003800000 */
[----:B------:R-:W2:Y:S02]  /*3830*/  SYNCS.PHASECHK.TRANS64.TRYWAIT P0, [UR5+0x8], R6 ;  /* 0x00000806ff0075a7 */ /* 0x000ea40008001105 */
[----:B--2---:R-:W-:Y:S05]  /*3840*/  @!P0 BRA `(.L_x_68) ;  /* 0x0000006400088947 */ /* 0x004fea0003800000 */
.L_x_67:
[----:B------:R-:W3:Y:S01]  /*3850*/  LDS R8, [UR6+0x120] ;  /* 0x00012006ff087984 */ /* 0x000ee20008000800 */
[----:B------:R-:W-:Y:S01]  /*3860*/  R2UR UR4, R0 ;  /* 0x00000000000472ca */ /* 0x000fe200000e0000 */
[----:B--2---:R-:W-:Y:S02]  /*3870*/  IMAD.MOV.U32 R6, RZ, RZ, 0xffff ;  /* 0x0000ffffff067424 */ /* 0x004fe400078e00ff */
[----:B------:R-:W-:-:S10]  /*3880*/  IMAD.MOV.U32 R5, RZ, RZ, 0x1 ;  /* 0x00000001ff057424 */ /* 0x000fd400078e00ff */
[----:B------:R-:W-:Y:S01]  /*3890*/  UPRMT UR4, UR4, 0x654, UR7 ;  /* 0x0000065404047896 */ /* 0x000fe20008000007 */
[----:B---3--:R-:W-:Y:S01]  /*38a0*/  IMAD.SHL.U32 R7, R8, 0x20, RZ ;  /* 0x0000002008077824 */ /* 0x008fe200078e00ff */
[-C--:B------:R-:W-:Y:S02]  /*38b0*/  SHF.L.U32 R6, R6, R8.reuse, RZ ;  /* 0x0000000806067219 */ /* 0x080fe400000006ff */
[----:B------:R-:W-:Y:S02]  /*38c0*/  SHF.L.U32 R8, R5, R8, RZ ;  /* 0x0000000805087219 */ /* 0x000fe400000006ff */
[----:B------:R3:W-:Y:S04]  /*38d0*/  STS [UR6+0x120], R7 ;  /* 0x00012007ff007988 */ /* 0x0007e80008000806 */
[----:B------:R3:W-:Y:S04]  /*38e0*/  ATOMS.OR RZ, [UR5+0x14], R6 ;  /* 0x00001406ffff798c */ /* 0x0007e8000b000005 */
[----:B------:R3:W-:Y:S01]  /*38f0*/  ATOMS.OR RZ, [UR5+0x18], R8 ;  /* 0x00001808ffff798c */ /* 0x0007e2000b000005 */
[----:B------:R-:W-:Y:S03]  /*3900*/  SYNCS.ARRIVE.TRANS64.RED.A1T0 RZ, [UR4], RZ ;  /* 0x000000ffffff79a7 */ /* 0x000fe60008100404 */
[----:B------:R3:W-:Y:S01]  /*3910*/  ATOMS.XOR RZ, [UR5+0x10], R5 ;  /* 0x00001005ffff798c */ /* 0x0007e2000b800005 */
[----:B------:R-:W-:Y:S05]  /*3920*/  BRA `(.L_x_65) ;  /* 0x0000000000107947 */ /* 0x000fea0003800000 */
.L_x_58:
[----:B------:R-:W-:Y:S02]  /*3930*/  MOV R5, 0xffffffff ;  /* 0xffffffff00057802 */ /* 0x000fe40000000f00 */
[----:B------:R-:W-:-:S03]  /*3940*/  MOV R6, 0x3970 ;  /* 0x0000397000067802 */ /* 0x000fc60000000f00 */
[----:B------:R2:W-:Y:S04]  /*3950*/  STS [UR6+0x120], R5 ;  /* 0x00012005ff007988 */ /* 0x0005e80008000806 */
[----:B-12--5:R-:W-:Y:S05]  /*3960*/  CALL.REL.NOINC `($__internal_1_$__cuda_sm10x_tcgen05_guardrail_trap_phase_invalid_during_alloc) ;  /* 0x0000006800dc7944 */ /* 0x026fea0003c00000 */
.L_x_65:
[----:B------:R-:W-:Y:S05]  /*3970*/  WARPSYNC.ALL ;  /* 0x0000000000007948 */ /* 0x000fea0003800000 */
[----:B------:R-:W4:Y:S01]  /*3980*/  S2UR UR4, SR_CgaCtaId ;  /* 0x00000000000479c3 */ /* 0x000f220000008800 */
[----:B------:R-:W-:Y:S01]  /*3990*/  UMOV UR62, 0x400 ;  /* 0x00000400003e7882 */ /* 0x000fe20000000000 */
[----:B------:R-:W4:Y:S01]  /*39a0*/  LDCU UR7, c[0x0][0x38c] ;  /* 0x00007180ff0777ac */ /* 0x000f220008000800 */
[----:B------:R-:W-:Y:S01]  /*39b0*/  LOP3.LUT R3, R3, 0xffff, RZ, 0xc0, !PT ;  /* 0x0000ffff03037812 */ /* 0x000fe200078ec0ff */
[----:B--2---:R-:W-:Y:S01]  /*39c0*/  IMAD.MOV.U32 R11, RZ, RZ, 0x1 ;  /* 0x00000001ff0b7424 */ /* 0x004fe200078e00ff */
[----:B------:R-:W-:Y:S01]  /*39d0*/  R2UR UR5, R2 ;  /* 0x00000000020572ca */ /* 0x000fe200000e0000 */
[----:B------:R-:W-:Y:S01]  /*39e0*/  IMAD.MOV.U32 R10, RZ, RZ, RZ ;  /* 0x000000ffff0a7224 */ /* 0x000fe200078e00ff */
[----:B------:R-:W-:-:S02]  /*39f0*/  LOP3.LUT R4, R4, 0xffff, RZ, 0xc0, !PT ;  /* 0x0000ffff04047812 */ /* 0x000fc400078ec0ff */
[----:B---3--:R-:W-:Y:S01]  /*3a00*/  CS2R R8, SRZ ;  /* 0x0000000000087805 */ /* 0x008fe2000001ff00 */
[----:B------:R-:W-:Y:S01]  /*3a10*/  UMOV UR9, URZ ;  /* 0x000000ff00097c82 */ /* 0x000fe20008000000 */
[----:B-1----:R-:W-:Y:S01]  /*3a20*/  UMOV UR60, URZ ;  /* 0x000000ff003c7c82 */ /* 0x002fe20008000000 */
[----:B------:R-:W-:Y:S01]  /*3a30*/  R2UR UR65, R4 ;  /* 0x00000000044172ca */ /* 0x000fe200000e0000 */
[----:B------:R-:W-:Y:S01]  /*3a40*/  UMOV UR76, 0x0 ;  /* 0x00000000004c7882 */ /* 0x000fe20000000000 */
[----:B------:R-:W-:Y:S01]  /*3a50*/  UMOV UR77, 0x10100910 ;  /* 0x10100910004d7882 */ /* 0x000fe20000000000 */
[----:B------:R-:W-:Y:S01]  /*3a60*/  UMOV UR74, 0x0 ;  /* 0x00000000004a7882 */ /* 0x000fe20000000000 */
[----:B------:R-:W-:Y:S01]  /*3a70*/  UMOV UR75, 0x10100910 ;  /* 0x10100910004b7882 */ /* 0x000fe20000000000 */
[----:B------:R-:W-:Y:S01]  /*3a80*/  UMOV UR72, 0x0 ;  /* 0x0000000000487882 */ /* 0x000fe20000000000 */
[----:B------:R-:W-:Y:S01]  /*3a90*/  UMOV UR73, 0x10100910 ;  /* 0x1010091000497882 */ /* 0x000fe20000000000 */
[----:B------:R-:W-:-:S02]  /*3aa0*/  UISETP.NE.AND UP3, UPT, UR5, URZ, UPT ;  /* 0x000000ff0500728c */ /* 0x000fc4000bf65270 */
[----:B----4-:R-:W-:Y:S01]  /*3ab0*/  UIADD3 UR7, UPT, UPT, UR7, 0x7f, URZ ;  /* 0x0000007f07077890 */ /* 0x010fe2000fffe0ff */
[----:B------:R-:W-:Y:S01]  /*3ac0*/  UMOV UR70, 0x0 ;  /* 0x0000000000467882 */ /* 0x000fe20000000000 */
[----:B------:R-:W-:Y:S01]  /*3ad0*/  UMOV UR71, 0x10100910 ;  /* 0x1010091000477882 */ /* 0x000fe20000000000 */
[----:B------:R-:W-:Y:S01]  /*3ae0*/  ULEA UR62, UR4, UR62, 0x18 ;  /* 0x0000003e043e7291 */ /* 0x000fe2000f8ec0ff */
[----:B------:R-:W-:Y:S02]  /*3af0*/  UMOV UR68, 0x0 ;  /* 0x0000000000447882 */ /* 0x000fe40000000000 */
[----:B------:R-:W-:Y:S01]  /*3b00*/  UMOV UR4, URZ ;  /* 0x000000ff00047c82 */ /* 0x000fe20008000000 */
[----:B------:R-:W-:Y:S01]  /*3b10*/  UIADD3 UR6, UPT, UPT, UR62, 0x8400, URZ ;  /* 0x000084003e067890 */ /* 0x000fe2000fffe0ff */
[----:B------:R-:W-:Y:S01]  /*3b20*/  IMAD.U32 R14, RZ, RZ, UR4 ;  /* 0x00000004ff0e7e24 */ /* 0x000fe2000f8e00ff */
[----:B------:R-:W-:Y:S02]  /*3b30*/  USHF.R.S32.HI UR4, URZ, 0x1f, UR7 ;  /* 0x0000001fff047899 */ /* 0x000fe40008011407 */
[----:B------:R-:W-:-:S02]  /*3b40*/  UIADD3 UR5, UPT, UPT, UR62, 0x28400, URZ ;  /* 0x000284003e057890 */ /* 0x000fc4000fffe0ff */
[----:B------:R-:W-:Y:S02]  /*3b50*/  ULEA.HI UR4, UR4, UR7, URZ, 0x7 ;  /* 0x0000000704047291 */ /* 0x000fe4000f8f38ff */
[----:B------:R-:W-:Y:S02]  /*3b60*/  USHF.R.U32.HI UR6, URZ, 0x4, UR6 ;  /* 0x00000004ff067899 */ /* 0x000fe40008011606 */
[----:B------:R-:W-:Y:S02]  /*3b70*/  USHF.R.S32.HI UR8, URZ, 0x7, UR4 ;  /* 0x00000007ff087899 */ /* 0x000fe40008011404 */
[----:B------:R-:W-:Y:S01]  /*3b80*/  USHF.R.U32.HI UR5, URZ, 0x4, UR5 ;  /* 0x00000004ff057899 */ /* 0x000fe20008011605 */
[----:B------:R-:W-:Y:S01]  /*3b90*/  R2UR UR4, R3 ;  /* 0x00000000030472ca */ /* 0x000fe200000e0000 */
[----:B------:R-:W-:Y:S02]  /*3ba0*/  UISETP.LT.AND UP0, UPT, UR8, 0x1, UPT ;  /* 0x000000010800788c */ /* 0x000fe4000bf01270 */
[----:B------:R-:W-:Y:S01]  /*3bb0*/  ULOP3.LUT UR6, UR6, 0x3fff, URZ, 0xc0, !UPT ;  /* 0x00003fff06067892 */ /* 0x000fe2000f8ec0ff */
[----:B------:R-:W-:Y:S01]  /*3bc0*/  IMAD.U32 R12, RZ, RZ, UR8 ;  /* 0x00000008ff0c7e24 */ /* 0x000fe2000f8e00ff */
[----:B------:R-:W-:-:S02]  /*3bd0*/  ULOP3.LUT UR67, UR5, 0x3fff, URZ, 0xc0, !UPT ;  /* 0x00003fff05437892 */ /* 0x000fc4000f8ec0ff */
[----:B------:R-:W-:Y:S02]  /*3be0*/  ULOP3.LUT UR66, UR6, 0x10000, URZ, 0xfc, !UPT ;  /* 0x0001000006427892 */ /* 0x000fe4000f8efcff */
[----:B------:R-:W-:Y:S01]  /*3bf0*/  ULOP3.LUT UR67, UR67, 0x10000, URZ, 0xfc, !UPT ;  /* 0x0001000043437892 */ /* 0x000fe2000f8efcff */
[----:B------:R-:W-:-:S03]  /*3c00*/  UMOV UR69, 0x10100910 ;  /* 0x1010091000457882 */ /* 0x000fc60000000000 */
[----:B------:R-:W-:Y:S01]  /*3c10*/  IMAD.U32 R13, RZ, RZ, UR4 ;  /* 0x00000004ff0d7e24 */ /* 0x000fe2000f8e00ff */
[----:B------:R-:W-:Y:S01]  /*3c20*/  NOP ;  /* 0x0000000000007918 */ /* 0x000fe20000000000 */
[----:B------:R-:W-:Y:S06]  /*3c30*/  BAR.ARV 0x6, 0xa0 ;  /* 0x0182800000007b1d */ /* 0x000fec0000002000 */
[----:B------:R-:W1:Y:S02]  /*3c40*/  LDS R5, [UR62+0x120] ;  /* 0x0001203eff057984 */ /* 0x000e640008000800 */
[----:B-1----:R-:W-:-:S13]  /*3c50*/  R2UR UR4, R5 ;  /* 0x00000000050472ca */ /* 0x002fda00000e0000 */
[----:B------:R-:W-:Y:S01]  /*3c60*/  IMAD.U32 R16, RZ, RZ, UR4 ;  /* 0x00000004ff107e24 */ /* 0x000fe2000f8e00ff */
[----:B------:R-:W-:-:S06]  /*3c70*/  USEL UR4, UR8, 0x1, !UP0 ;  /* 0x0000000108047887 */ /* 0x000fcc000c000000 */
[----:B------:R-:W-:-:S07]  /*3c80*/  IMAD.U32 R15, RZ, RZ, UR4 ;  /* 0x00000004ff0f7e24 */ /* 0x000fce000f8e00ff */
.L_x_76:
[C---:B-1----:R-:W-:Y:S02]  /*3c90*/  LEA R3, R10.reuse, UR62, 0x3 ;  /* 0x0000003e0a037c11 */ /* 0x042fe4000f8e18ff */
[----:B------:R-:W-:Y:S02]  /*3ca0*/  SHF.L.U32 R4, R9, 0x1f, RZ ;  /* 0x0000001f09047819 */ /* 0x000fe400000006ff */
[----:B------:R-:W-:Y:S02]  /*3cb0*/  LEA R5, R10, UR62, 0x4 ;  /* 0x0000003e0a057c11 */ /* 0x000fe4000f8e20ff */
[----:B------:R-:W1:Y:S02]  /*3cc0*/  SYNCS.PHASECHK.TRANS64.TRYWAIT P0, [R3+URZ+0x70], R4 ;  /* 0x00007004030075a7 */ /* 0x000e6400080011ff */
[----:B-1----:R-:W-:Y:S05]  /*3cd0*/  @!P0 BRA `(.L_x_69) ;  /* 0x0000005c00fc8947 */ /* 0x002fea0003800000 */
.L_x_165:
[----:B-1----:R-:W1:Y:S01]  /*3ce0*/  LDS.128 R4, [R5+0x100] ;  /* 0x0001000005047984 */ /* 0x002e620000000c00 */
[----:B------:R-:W-:Y:S02]  /*3cf0*/  VIADD R3, R3, 0x80 ;  /* 0x0000008003037836 */ /* 0x000fe40000000000 */
[----:B------:R-:W-:Y:S01]  /*3d00*/  VIADD R10, R10, 0x1 ;  /* 0x000000010a0a7836 */ /* 0x000fe20000000000 */
[----:B------:R-:W-:Y:S01]  /*3d10*/  @!PT LDS RZ, [RZ] ;  /* 0x00000000fffff984 */ /* 0x000fe20000000800 */
[----:B------:R-:W-:Y:S01]  /*3d20*/  @!PT LDS RZ, [RZ] ;  /* 0x00000000fffff984 */ /* 0x000fe20000000800 */
[----:B------:R-:W-:Y:S01]  /*3d30*/  @!PT LDS RZ, [RZ] ;  /* 0x00000000fffff984 */ /* 0x000fe20000000800 */
[----:B------:R-:W-:Y:S01]  /*3d40*/  @!PT LDS RZ, [RZ] ;  /* 0x00000000fffff984 */ /* 0x000fe20000000800 */
[----:B------:R2:W-:Y:S06]  /*3d50*/  MEMBAR.ALL.CTA ;  /* 0x0000000000007992 */ /* 0x0005ec0000008000 */
[----:B--2---:R-:W2:Y:S01]  /*3d60*/  FENCE.VIEW.ASYNC.S ;  /* 0x00000000000073c6 */ /* 0x004ea20000000000 */
[----:B------:R-:W-:-:S04]  /*3d70*/  PRMT R3, RZ, 0x654, R3 ;  /* 0x00000654ff037816 */ /* 0x000fc80000000003 */
[----:B--2---:R2:W-:Y:S01]  /*3d80*/  SYNCS.ARRIVE.TRANS64.RED.A1T0 RZ, [R3+URZ], RZ ;  /* 0x000000ff03ff79a7 */ /* 0x0045e200081004ff */
[----:B-1----:R-:W-:Y:S01]  /*3d90*/  LOP3.LUT P1, RZ, R6, 0x1, RZ, 0xc0, !PT ;  /* 0x0000000106ff7812 */ /* 0x002fe2000782c0ff */
[----:B--2---:R-:W-:-:S12]  /*3da0*/  BRA.U UP3, `(.L_x_70) ;  /* 0x00000009032c7547 */ /* 0x004fd8000b800000 */
[----:B------:R-:W1:Y:S01]  /*3db0*/  LDCU UR4, c[0x0][0x38c] ;  /* 0x00007180ff0477ac */ /* 0x000e620008000800 */
[----:B------:R-:W-:Y:S02]  /*3dc0*/  R2UR UR5, R14 ;  /* 0x000000000e0572ca */ /* 0x000fe400000e0000 */
[----:B------:R-:W-:Y:S02]  /*3dd0*/  PLOP3.LUT P2, PT, PT, PT, PT, 0x80, 0x8 ;  /* 0x000000000008781c */ /* 0x000fe40003f4f070 */
[----:B------:R-:W-:Y:S02]  /*3de0*/  SHF.L.U32 R6, R11, 0x1f, RZ ;  /* 0x0000001f0b067819 */ /* 0x000fe400000006ff */
[----:B------:R-:W-:-:S07]  /*3df0*/  R2UR UR6, R16 ;  /* 0x00000000100672ca */ /* 0x000fce00000e0000 */
[----:B------:R-:W-:Y:S02]  /*3e00*/  ULEA UR7, UR5, UR62, 0x3 ;  /* 0x0000003e05077291 */ /* 0x000fe4000f8e18ff */
[----:B-1----:R-:W-:-:S04]  /*3e10*/  UISETP.GE.AND UP0, UPT, UR4, 0x1, UPT ;  /* 0x000000010400788c */ /* 0x002fc8000bf06270 */
[----:B------:R-:W-:Y:S01]  /*3e20*/  IMAD.U32 R4, RZ, RZ, UR7 ;  /* 0x00000007ff047e24 */ /* 0x000fe2000f8e00ff */
[----:B------:R-:W-:Y:S01]  /*3e30*/  ULEA UR8, UR5, UR6, 0x6 ;  /* 0x0000000605087291 */ /* 0x000fe2000f8e30ff */
[----:B------:R-:W-:-:S05]  /*3e40*/  PLOP3.LUT P0, PT, PT, PT, UP0, 0x80, 0x8 ;  /* 0x000000000008781c */ /* 0x000fca0003f0f008 */
[----:B------:R-:W-:-:S08]  /*3e50*/  @UP0 ULEA UR4, UR9, UR62, 0x3 ;  /* 0x0000003e09040291 */ /* 0x000fd0000f8e18ff */
[----:B------:R-:W-:-:S04]  /*3e60*/  @P0 SHF.L.U32 R3, R8, 0x1f, RZ ;  /* 0x0000001f08030819 */ /* 0x000fc800000006ff */
[----:B------:R1:W2:Y:S01]  /*3e70*/  @P0 SYNCS.PHASECHK.TRANS64.TRYWAIT P2, [UR4], R3 ;  /* 0x00000003ff0005a7 */ /* 0x0002a20008041104 */
[----:B------:R-:W3:Y:S02]  /*3e80*/  SYNCS.PHASECHK.TRANS64.TRYWAIT P0, [UR7+0xb0], R6 ;  /* 0x0000b006ff0075a7 */ /* 0x000ee40008001107 */
[----:B-123--:R-:W-:Y:S05]  /*3e90*/  @!P0 BRA `(.L_x_71) ;  /* 0x0000005c00a08947 */ /* 0x00efea0003800000 */
.L_x_167:
[----:B------:R-:W-:Y:S01]  /*3ea0*/  UMOV UR64, UR60 ;  /* 0x0000003c00407c82 */ /* 0x000fe20008000000 */
[----:B------:R-:W-:Y:S05]  /*3eb0*/  BRA.U !UP0, `(.L_x_72) ;  /* 0x0000000508d07547 */ /* 0x000fea000b800000 */
[----:B------:R-:W-:Y:S01]  /*3ec0*/  R2UR UR4, R15 ;  /* 0x000000000f0472ca */ /* 0x000fe200000e0000 */
[----:B------:R-:W-:Y:S01]  /*3ed0*/  UPLOP3.LUT UP2, UPT, UPT, UPT, UPT, 0x40, 0x4 ;  /* 0x000000000004789c */ /* 0x000fe20003f4e870 */
[----:B------:R-:W-:Y:S01]  /*3ee0*/  R2UR UR61, R12 ;  /* 0x000000000c3d72ca */ /* 0x000fe200000e0000 */
[----:B------:R-:W-:-:S10]  /*3ef0*/  UMOV UR7, UR9 ;  /* 0x0000000900077c82 */ /* 0x000fd40008000000 */
[----:B------:R-:W-:-:S12]  /*3f00*/  UIADD3 UR64, UPT, UPT, UR4, UR60, URZ ;  /* 0x0000003c04407290 */ /* 0x000fd8000fffe0ff */
.L_x_75:
[----:B--2---:R-:W-:Y:S01]  /*3f10*/  ULEA UR5, UR7, UR62, 0x3 ;  /* 0x0000003e07057291 */ /* 0x004fe2000f8e18ff */
[----:B------:R-:W-:Y:S11]  /*3f20*/  @P2 BRA `(.L_x_73) ;  /* 0x00000000000c2947 */ /* 0x000ff60003800000 */
[----:B-1----:R-:W-:Y:S04]  /*3f30*/  SHF.L.U32 R6, R8, 0x1f, RZ ;  /* 0x0000001f08067819 */ /* 0x002fe800000006ff */
[----:B------:R-:W1:Y:S02]  /*3f40*/  SYNCS.PHASECHK.TRANS64.TRYWAIT P0, [UR5], R6 ;  /* 0x00000006ff0075a7 */ /* 0x000e640008001105 */
[----:B-1----:R-:W-:Y:S05]  /*3f50*/  @!P0 BRA `(.L_x_74) ;  /* 0x0000005c008c8947 */ /* 0x002fea0003800000 */
.L_x_73:
[----:B------:R-:W-:Y:S01]  /*3f60*/  UISETP.NE.AND UP0, UPT, UR61, 0x1, UPT ;  /* 0x000000013d00788c */ /* 0x000fe2000bf05270 */
[----:B------:R-:W-:Y:S01]  /*3f70*/  PLOP3.LUT P2, PT, PT, PT, PT, 0x80, 0x8 ;  /* 0x000000000008781c */ /* 0x000fe20003f4f070 */
[----:B------:R-:W-:Y:S01]  /*3f80*/  UIADD3 UR9, UPT, UPT, UR7, 0x1, URZ ;  /* 0x0000000107097890 */ /* 0x000fe2000fffe0ff */
[----:B-1----:R-:W-:Y:S01]  /*3f90*/  MOV.SPILL R6, UR65 ;  /* 0x0000004100067c02 */ /* 0x002fe20009000f00 */
[----:B------:R-:W-:Y:S01]  /*3fa0*/  UIADD3 UR63, UPT, UPT, UR5, 0x10, URZ ;  /* 0x00000010053f7890 */ /* 0x000fe2000fffe0ff */
[----:B------:R-:W-:Y:S01]  /*3fb0*/  MOV.SPILL R5, UR64 ;  /* 0x0000004000057c02 */ /* 0x000fe20009000f00 */
[----:B------:R-:W-:Y:S01]  /*3fc0*/  UISETP.NE.AND UP1, UPT, UR9, 0x2, UPT ;  /* 0x000000020900788c */ /* 0x000fe2000bf25270 */
[----:B------:R-:W-:Y:S01]  /*3fd0*/  PLOP3.LUT P0, PT, PT, PT, UP0, 0x80, 0x8 ;  /* 0x000000000008781c */ /* 0x000fe20003f0f008 */
[----:B------:R-:W-:Y:S02]  /*3fe0*/  ULEA UR6, UR7, UR67, 0xa ;  /* 0x0000004307067291 */ /* 0x000fe4000f8e50ff */
[----:B------:R-:W-:Y:S02]  /*3ff0*/  USEL UR5, URZ, 0x1, UP1 ;  /* 0x00000001ff057887 */ /* 0x000fe40008800000 */
[----:B------:R-:W-:Y:S02]  /*4000*/  USEL UR9, UR9, URZ, UP1 ;  /* 0x000000ff09097287 */ /* 0x000fe40008800000 */
[----:B------:R-:W-:Y:S02]  /*4010*/  ULEA UR4, UR7, UR66, 0xc ;  /* 0x0000004207047291 */ /* 0x000fe4000f8e60ff */
[----:B------:R-:W-:Y:S01]  /*4020*/  @UP0 ULEA UR7, UR9, UR62, 0x3 ;  /* 0x0000003e09070291 */ /* 0x000fe2000f8e18ff */
[----:B------:R-:W-:Y:S01]  /*4030*/  LOP3.LUT R8, R8, UR5, RZ, 0x3c, !PT ;  /* 0x0000000508087c12 */ /* 0x000fe2000f8e3cff */
[----:B------:R-:W-:Y:S02]  /*4040*/  UIADD3 UR20, UPT, UPT, UR6, 0x2, URZ ;  /* 0x0000000206147890 */ /* 0x000fe4000fffe0ff */
[----:B------:R-:W-:Y:S01]  /*4050*/  UIADD3 UR18, UPT, UPT, UR4, 0x2, URZ ;  /* 0x0000000204127890 */ /* 0x000fe2000fffe0ff */
[----:B------:R-:W-:Y:S01]  /*4060*/  @P0 SHF.L.U32 R3, R8, 0x1f, RZ ;  /* 0x0000001f08030819 */ /* 0x000fe200000006ff */
[----:B------:R-:W-:Y:S02]  /*4070*/  UIADD3 UR16, UPT, UPT, UR6, 0x4, URZ ;  /* 0x0000000406107890 */ /* 0x000fe4000fffe0ff */
[----:B------:R-:W-:Y:S01]  /*4080*/  UIADD3 UR10, UPT, UPT, UR4, 0x4, URZ ;  /* 0x00000004040a7890 */ /* 0x000fe2000fffe0ff */
[----:B------:R2:W3:Y:S01]  /*4090*/  @P0 SYNCS.PHASECHK.TRANS64.TRYWAIT P2, [UR7], R3 ;  /* 0x00000003ff0005a7 */ /* 0x0004e20008041107 */
[----:B------:R-:W-:Y:S02]  /*40a0*/  UIADD3 UR14, UPT, UPT, UR6, 0x6, URZ ;  /* 0x00000006060e7890 */ /* 0x000fe4000fffe0ff */
        /* <DEDUP_REMOVED lines=21> */
[----:B------:R-:W-:Y:S01]  /*4200*/  UIADD3 UR61, UPT, UPT, UR61, -0x1, URZ ;  /* 0xffffffff3d3d7890 */ /* 0x000fe2000fffe0ff */
[----:B------:R-:W-:Y:S01]  /*4210*/  UMOV UR7, 0x40004040 ;  /* 0x4000404000077882 */ /* 0x000fe20000000000 */
[----:B------:R-:W-:Y:S01]  /*4220*/  UMOV UR64, 0x0 ;  /* 0x0000000000407882 */ /* 0x000fe20000000000 */
[----:B------:R-:W-:Y:S01]  /*4230*/  UMOV UR65, 0x10100910 ;  /* 0x1010091000417882 */ /* 0x000fe20000000000 */
[----:B------:R-:W-:Y:S01]  /*4240*/  UMOV UR5, 0x40004040 ;  /* 0x4000404000057882 */ /* 0x000fe20000000000 */
[----:B------:R-:W-:Y:S01]  /*4250*/  UMOV UR21, 0x40004040 ;  /* 0x4000404000157882 */ /* 0x000fe20000000000 */
[----:B------:R1:W-:Y:S01]  /*4260*/  UTCHMMA.2CTA gdesc[UR4], gdesc[UR6], tmem[UR8], tmem[UR64], idesc[UR65], UP2 ;  /* 0x00ff4006040075ea */ /* 0x0003e20009200008 */
[----:B------:R-:W-:Y:S01]  /*4270*/  UPLOP3.LUT UP2, UPT, UPT, UPT, UPT, 0x80, 0x8 ;  /* 0x000000000008789c */ /* 0x000fe20003f4f070 */
[----:B------:R-:W-:Y:S01]  /*4280*/  UMOV UR19, 0x40004040 ;  /* 0x4000404000137882 */ /* 0x000fe20000000000 */
[----:B------:R-:W-:Y:S01]  /*4290*/  UMOV UR17, 0x40004040 ;  /* 0x4000404000117882 */ /* 0x000fe20000000000 */
[----:B------:R4:W-:Y:S01]  /*42a0*/  UTCHMMA.2CTA gdesc[UR18], gdesc[UR20], tmem[UR8], tmem[UR64], idesc[UR65], UPT ;  /* 0x00ff4014120075ea */ /* 0x0009e2000ba00008 */
        /* <DEDUP_REMOVED lines=19> */
[----:B-1----:R-:W-:Y:S01]  /*43e0*/  UMOV UR7, 0x10100910 ;  /* 0x1010091000077882 */ /* 0x002fe20000000000 */
[----:B------:R-:W-:Y:S01]  /*43f0*/  UMOV UR35, 0x40004040 ;  /* 0x4000404000237882 */ /* 0x000fe20000000000 */
[----:B------:R-:W-:Y:S01]  /*4400*/  UMOV UR33, 0x40004040 ;  /* 0x4000404000217882 */ /* 0x000fe20000000000 */
[----:B------:R-:W-:Y:S01]  /*4410*/  UMOV UR27, 0x40004040 ;  /* 0x40004040001b7882 */ /* 0x000fe20000000000 */
[----:B------:R-:W-:Y:S01]  /*4420*/  UMOV UR25, 0x40004040 ;  /* 0x4000404000197882 */ /* 0x000fe20000000000 */
[----:B----4-:R-:W-:Y:S02]  /*4430*/  UIADD3 UR20, UPT, UPT, UR4, 0xc02, URZ ;  /* 0x00000c0204147890 */ /* 0x010fe4000fffe0ff */
[----:B------:R-:W-:Y:S02]  /*4440*/  UIADD3 UR18, UPT, UPT, UR6, 0x304, URZ ;  /* 0x0000030406127890 */ /* 0x000fe4000fffe0ff */
[----:B--2---:R-:W-:Y:S02]  /*4450*/  UIADD3 UR16, UPT, UPT, UR4, 0xc04, URZ ;  /* 0x00000c0404107890 */ /* 0x004fe4000fffe0ff */
[----:B------:R-:W-:Y:S01]  /*4460*/  UIADD3 UR10, UPT, UPT, UR6, 0x306, URZ ;  /* 0x00000306060a7890 */ /* 0x000fe2000fffe0ff */
[----:B------:R-:W-:Y:S01]  /*4470*/  R2UR.FILL UR65, R6 ;  /* 0x00000000064172ca */ /* 0x000fe200004e0000 */
[----:B------:R-:W-:Y:S01]  /*4480*/  UMOV UR14, 0x0 ;  /* 0x00000000000e7882 */ /* 0x000fe20000000000 */
[----:B------:R-:W-:Y:S01]  /*4490*/  UMOV UR15, 0x10100910 ;  /* 0x10100910000f7882 */ /* 0x000fe20000000000 */
[----:B------:R-:W-:Y:S01]  /*44a0*/  UMOV UR12, 0x0 ;  /* 0x00000000000c7882 */ /* 0x000fe20000000000 */
[----:B------:R-:W-:Y:S01]  /*44b0*/  UTCHMMA.2CTA gdesc[UR28], gdesc[UR30], tmem[UR8], tmem[UR14], idesc[UR15], UPT ;  /* 0x00ff0e1e1c0075ea */ /* 0x000fe2000ba00008 */
[----:B------:R-:W-:Y:S01]  /*44c0*/  UTCHMMA.2CTA gdesc[UR56], gdesc[UR58], tmem[UR8], tmem[UR14], idesc[UR15], UPT ;  /* 0x00ff0e3a380075ea */ /* 0x000fe2000ba00008 */
[----:B------:R-:W-:Y:S01]  /*44d0*/  UMOV UR13, 0x10100910 ;  /* 0x10100910000d7882 */ /* 0x000fe20000000000 */
[----:B------:R-:W-:Y:S01]  /*44e0*/  UTCHMMA.2CTA gdesc[UR52], gdesc[UR54], tmem[UR8], tmem[UR14], idesc[UR15], UPT ;  /* 0x00ff0e36340075ea */ /* 0x000fe2000ba00008 */
[----:B------:R-:W-:Y:S01]  /*44f0*/  UIADD3 UR4, UPT, UPT, UR4, 0xc06, URZ ;  /* 0x00000c0604047890 */ /* 0x000fe2000fffe0ff */
[----:B------:R-:W-:Y:S01]  /*4500*/  UTCHMMA.2CTA gdesc[UR48], gdesc[UR50], tmem[UR8], tmem[UR12], idesc[UR13], UPT ;  /* 0x00ff0c32300075ea */ /* 0x000fe2000ba00008 */
[----:B------:R-:W-:Y:S01]  /*4510*/  UTCHMMA.2CTA gdesc[UR44], gdesc[UR46], tmem[UR8], tmem[UR12], idesc[UR13], UPT ;  /* 0x00ff0c2e2c0075ea */ /* 0x000fe2000ba00008 */
[----:B------:R-:W-:Y:S01]  /*4520*/  UMOV UR6, 0x0 ;  /* 0x0000000000067882 */ /* 0x000fe20000000000 */
[----:B------:R-:W-:Y:S01]  /*4530*/  UTCHMMA.2CTA gdesc[UR40], gdesc[UR42], tmem[UR8], tmem[UR12], idesc[UR13], UPT ;  /* 0x00ff0c2a280075ea */ /* 0x000fe2000ba00008 */
[----:B------:R1:W-:Y:S01]  /*4540*/  UTCHMMA.2CTA gdesc[UR36], gdesc[UR38], tmem[UR8], tmem[UR6], idesc[UR7], UPT ;  /* 0x00ff0626240075ea */ /* 0x0003e2000ba00008 */
[----:B------:R2:W-:Y:S01]  /*4550*/  UTCHMMA.2CTA gdesc[UR32], gdesc[UR34], tmem[UR8], tmem[UR76], idesc[UR77], UPT ;  /* 0x00ff4c22200075ea */ /* 0x0005e2000ba00008 */
[----:B------:R-:W-:Y:S01]  /*4560*/  UMOV UR23, 0x40004040 ;  /* 0x4000404000177882 */ /* 0x000fe20000000000 */
[----:B------:R2:W-:Y:S01]  /*4570*/  UTCHMMA.2CTA gdesc[UR24], gdesc[UR26], tmem[UR8], tmem[UR74], idesc[UR75], UPT ;  /* 0x00ff4a1a180075ea */ /* 0x0005e2000ba00008 */
[----:B------:R-:W-:Y:S01]  /*4580*/  R2UR.FILL UR64, R5 ;  /* 0x00000000054072ca */ /* 0x000fe200004e0000 */
[----:B------:R2:W-:Y:S01]  /*4590*/  UTCHMMA.2CTA gdesc[UR20], gdesc[UR22], tmem[UR8], tmem[UR72], idesc[UR73], UPT ;  /* 0x00ff4816140075ea */ /* 0x0005e2000ba00008 */
[----:B------:R2:W-:Y:S01]  /*45a0*/  UTCHMMA.2CTA gdesc[UR16], gdesc[UR18], tmem[UR8], tmem[UR70], idesc[UR71], UPT ;  /* 0x00ff4612100075ea */ /* 0x0005e2000ba00008 */
[----:B------:R2:W-:Y:S01]  /*45b0*/  UTCHMMA.2CTA gdesc[UR4], gdesc[UR10], tmem[UR8], tmem[UR68], idesc[UR69], UPT ;  /* 0x00ff440a040075ea */ /* 0x0005e2000ba00008 */
[----:B------:R2:W-:Y:S09]  /*45c0*/  UTCBAR.2CTA.MULTICAST [UR63], URZ, UR65 ;  /* 0x000000ff3f0073e9 */ /* 0x0005f20008200841 */
[----:B------:R-:W-:Y:S01]  /*45d0*/  UISETP.NE.AND UP0, UPT, UR60, UR64, UPT ;  /* 0x000000403c00728c */ /* 0x000fe2000bf05270 */
[----:B-1----:R-:W-:Y:S08]  /*45e0*/  UMOV UR7, UR9 ;  /* 0x0000000900077c82 */ /* 0x002ff00008000000 */
[----:B---3--:R-:W-:Y:S05]  /*45f0*/  BRA.U UP0, `(.L_x_75) ;  /* 0xfffffff900447547 */ /* 0x008fea000b83ffff */
.L_x_72:
[----:B--2---:R-:W-:Y:S01]  /*4600*/  R2UR UR4, R4 ;  /* 0x00000000040472ca */ /* 0x004fe200000e0000 */
[----:B------:R-:W-:Y:S01]  /*4610*/  UMOV UR60, UR64 ;  /* 0x00000040003c7c82 */ /* 0x000fe20008000000 */
[----:B------:R-:W-:-:S11]  /*4620*/  R2UR UR5, R13 ;  /* 0x000000000d0572ca */ /* 0x000fd600000e0000 */
[----:B------:R-:W-:-:S09]  /*4630*/  UIADD3 UR4, UPT, UPT, UR4, 0x90, URZ ;  /* 0x0000009004047890 */ /* 0x000fd2000fffe0ff */
[----:B------:R2:W-:Y:S01]  /*4640*/  UTCBAR.2CTA.MULTICAST [UR4], URZ, UR5 ;  /* 0x000000ff040073e9 */ /* 0x0005e20008200805 */
[----:B------:R-:W-:Y:S02]  /*4650*/  NOP ;  /* 0x0000000000007918 */ /* 0x000fe40000000000 */
.L_x_70:
[----:B--2---:R-:W-:Y:S02]  /*4660*/  R2UR UR4, R14 ;  /* 0x000000000e0472ca */ /* 0x004fe400000e0000 */
[----:B------:R-:W-:-:S04]  /*4670*/  ISETP.NE.AND P0, PT, R10, 0x2, PT ;  /* 0x000000020a00780c */ /* 0x000fc80003f05270 */
[----:B------:R-:W-:Y:S02]  /*4680*/  SEL R4, RZ, 0x1, P0 ;  /* 0x00000001ff047807 */ /* 0x000fe40000000000 */
[----:B------:R-:W-:Y:S02]  /*4690*/  SEL R10, R10, RZ, P0 ;  /* 0x000000ff0a0a7207 */ /* 0x000fe40000000000 */
[----:B------:R-:W-:-:S03]  /*46a0*/  LOP3.LUT R9, R9, R4, RZ, 0x3c, !PT ;  /* 0x0000000409097212 */ /* 0x000fc600078e3cff */
[----:B------:R-:W-:-:S04]  /*46b0*/  UIADD3 UR4, UPT, UPT, UR4, 0x1, URZ ;  /* 0x0000000104047890 */ /* 0x000fc8000fffe0ff */
[----:B------:R-:W-:-:S04]  /*46c0*/  UISETP.NE.AND UP0, UPT, UR4, 0x4, UPT ;  /* 0x000000040400788c */ /* 0x000fc8000bf05270 */
[----:B------:R-:W-:Y:S02]  /*46d0*/  USEL UR5, URZ, 0x1, UP0 ;  /* 0x00000001ff057887 */ /* 0x000fe40008000000 */
[----:B------:R-:W-:-:S04]  /*46e0*/  USEL UR4, UR4, URZ, UP0 ;  /* 0x000000ff04047287 */ /* 0x000fc80008000000 */
[----:B------:R-:W-:Y:S02]  /*46f0*/  LOP3.LUT R11, R11, UR5, RZ, 0x3c, !PT ;  /* 0x000000050b0b7c12 */ /* 0x000fe4000f8e3cff */
[----:B------:R-:W-:Y:S01]  /*4700*/  IMAD.U32 R14, RZ, RZ, UR4 ;  /* 0x00000004ff0e7e24 */ /* 0x000fe2000f8e00ff */
[----:B------:R-:W-:Y:S06]  /*4710*/  @P1 BRA `(.L_x_76) ;  /* 0xfffffff4005c1947 */ /* 0x000fec000383ffff */
[----:B------:R-:W2:Y:S01]  /*4720*/  S2UR UR8, SR_CgaCtaId ;  /* 0x00000000000879c3 */ /* 0x000ea20000008800 */
[----:B------:R-:W-:Y:S02]  /*4730*/  ELECT P0, URZ, PT ;  /* 0x0000000000ff782f */ /* 0x000fe40003800000 */
[----:B------:R-:W-:Y:S01]  /*4740*/  R2UR UR5, R2 ;  /* 0x00000000020572ca */ /* 0x000fe200000e0000 */
[----:B------:R-:W-:Y:S01]  /*4750*/  UMOV UR4, 0x40 ;  /* 0x0000004000047882 */ /* 0x000fe20000000000 */
[----:B------:R-:W-:-:S03]  /*4760*/  IMAD.MOV.U32 R2, RZ, RZ, 0x1 ;  /* 0x00000001ff027424 */ /* 0x000fc600078e00ff */
[----:B------:R-:W-:Y:S08]  /*4770*/  UVIRTCOUNT.DEALLOC.SMPOOL 0x80 ;  /* 0x000000800000784c */ /* 0x000ff00000000000 */
[----:B------:R-:W-:Y:S02]  /*4780*/  UISETP.NE.AND UP1, UPT, UR5, URZ, UPT ;  /* 0x000000ff0500728c */ /* 0x000fe4000bf25270 */
[----:B--2---:R-:W-:-:S09]  /*4790*/  ULEA UR8, UR8, UR4, 0x18 ;  /* 0x0000000408087291 */ /* 0x004fd2000f8ec0ff */
[----:B------:R2:W-:Y:S01]  /*47a0*/  @P0 STS.U8 [UR8+0x1c], R2 ;  /* 0x00001c02ff000988 */ /* 0x0005e20008000008 */
[----:B------:R-:W-:Y:S05]  /*47b0*/  BRA.U UP1, `(.L_x_77) ;  /* 0x0000000101a87547 */ /* 0x000fea000b800000 */
[----:B------:R-:W-:Y:S01]  /*47c0*/  R2UR UR4, R14 ;  /* 0x000000000e0472ca */ /* 0x000fe200000e0000 */
[----:B------:R-:W-:Y:S01]  /*47d0*/  UIADD3 UR7, UPT, UPT, UR62, 0xb0, URZ ;  /* 0x000000b03e077890 */ /* 0x000fe2000fffe0ff */
[----:B-1----:R-:W-:-:S11]  /*47e0*/  SHF.L.U32 R3, R11, 0x1f, RZ ;  /* 0x0000001f0b037819 */ /* 0x002fd600000006ff */
[----:B------:R-:W-:-:S09]  /*47f0*/  ULEA UR4, UR4, UR7, 0x3 ;  /* 0x0000000704047291 */ /* 0x000fd2000f8e18ff */
[----:B------:R-:W1:Y:S02]  /*4800*/  SYNCS.PHASECHK.TRANS64.TRYWAIT P0, [UR4], R3 ;  /* 0x00000003ff0075a7 */ /* 0x000e640008001104 */
[----:B-1----:R-:W-:Y:S05]  /*4810*/  @!P0 BRA `(.L_x_78) ;  /* 0x0000005400748947 */ /* 0x002fea0003800000 */
.L_x_170:
[----:B------:R-:W-:-:S13]  /*4820*/  R2UR UR4, R14 ;  /* 0x000000000e0472ca */ /* 0x000fda00000e0000 */
[----:B------:R-:W-:-:S04]  /*4830*/  UIADD3 UR4, UPT, UPT, UR4, 0x1, URZ ;  /* 0x0000000104047890 */ /* 0x000fc8000fffe0ff */
[----:B------:R-:W-:-:S04]  /*4840*/  UISETP.NE.AND UP0, UPT, UR4, 0x4, UPT ;  /* 0x000000040400788c */ /* 0x000fc8000bf05270 */
[----:B------:R-:W-:Y:S02]  /*4850*/  USEL UR6, URZ, 0x1, UP0 ;  /* 0x00000001ff067887 */ /* 0x000fe40008000000 */
[----:B------:R-:W-:-:S04]  /*4860*/  USEL UR4, UR4, URZ, UP0 ;  /* 0x000000ff04047287 */ /* 0x000fc80008000000 */
[----:B------:R-:W-:Y:S01]  /*4870*/  ULEA UR5, UR4, UR7, 0x3 ;  /* 0x0000000704057291 */ /* 0x000fe2000f8e18ff */
[----:B-1----:R-:W-:-:S04]  /*4880*/  LOP3.LUT R3, R11, UR6, RZ, 0x3c, !PT ;  /* 0x000000060b037c12 */ /* 0x002fc8000f8e3cff */
[----:B------:R-:W-:-:S04]  /*4890*/  SHF.L.U32 R5, R3, 0x1f, RZ ;  /* 0x0000001f03057819 */ /* 0x000fc800000006ff */
[----:B------:R-:W1:Y:S02]  /*48a0*/  SYNCS.PHASECHK.TRANS64.TRYWAIT P0, [UR5], R5 ;  /* 0x00000005ff0075a7 */ /* 0x000e640008001105 */
[----:B-1----:R-:W-:Y:S05]  /*48b0*/  @!P0 BRA `(.L_x_79) ;  /* 0x0000005400648947 */ /* 0x002fea0003800000 */
.L_x_172:
[----:B------:R-:W-:-:S04]  /*48c0*/  UIADD3 UR4, UPT, UPT, UR4, 0x1, URZ ;  /* 0x0000000104047890 */ /* 0x000fc8000fffe0ff */
[----:B------:R-:W-:-:S04]  /*48d0*/  UISETP.NE.AND UP0, UPT, UR4, 0x4, UPT ;  /* 0x000000040400788c */ /* 0x000fc8000bf05270 */
[----:B------:R-:W-:Y:S02]  /*48e0*/  USEL UR6, URZ, 0x1, UP0 ;  /* 0x00000001ff067887 */ /* 0x000fe40008000000 */
[----:B------:R-:W-:-:S04]  /*48f0*/  USEL UR4, UR4, URZ, UP0 ;  /* 0x000000ff04047287 */ /* 0x000fc80008000000 */
[----:B------:R-:W-:Y:S01]  /*4900*/  ULEA UR5, UR4, UR7, 0x3 ;  /* 0x0000000704057291 */ /* 0x000fe2000f8e18ff */
[----:B------:R-:W-:-:S04]  /*4910*/  LOP3.LUT R3, R3, UR6, RZ, 0x3c, !PT ;  /* 0x0000000603037c12 */ /* 0x000fc8000f8e3cff */
[----:B-1----:R-:W-:-:S04]  /*4920*/  SHF.L.U32 R5, R3, 0x1f, RZ ;  /* 0x0000001f03057819 */ /* 0x002fc800000006ff */
[----:B------:R-:W1:Y:S02]  /*4930*/  SYNCS.PHASECHK.TRANS64.TRYWAIT P0, [UR5], R5 ;  /* 0x00000005ff0075a7 */ /* 0x000e640008001105 */
[----:B-1----:R-:W-:Y:S05]  /*4940*/  @!P0 BRA `(.L_x_80) ;  /* 0x0000005400588947 */ /* 0x002fea0003800000 */
.L_x_174:
[----:B------:R-:W-:-:S04]  /*4950*/  UIADD3 UR4, UPT, UPT, UR4, 0x1, URZ ;  /* 0x0000000104047890 */ /* 0x000fc8000fffe0ff */
[----:B------:R-:W-:-:S04]  /*4960*/  UISETP.NE.AND UP0, UPT, UR4, 0x4, UPT ;  /* 0x000000040400788c */ /* 0x000fc8000bf05270 */
[----:B------:R-:W-:Y:S02]  /*4970*/  USEL UR5, URZ, 0x1, UP0 ;  /* 0x00000001ff057887 */ /* 0x000fe40008000000 */
[----:B------:R-:W-:-:S04]  /*4980*/  USEL UR4, UR4, URZ, UP0 ;  /* 0x000000ff04047287 */ /* 0x000fc80008000000 */
[----:B------:R-:W-:Y:S01]  /*4990*/  ULEA UR4, UR4, UR7, 0x3 ;  /* 0x0000000704047291 */ /* 0x000fe2000f8e18ff */
[----:B------:R-:W-:-:S04]  /*49a0*/  LOP3.LUT R3, R3, UR5, RZ, 0x3c, !PT ;  /* 0x0000000503037c12 */ /* 0x000fc8000f8e3cff */
[----:B------:R-:W-:Y:S01]  /*49b0*/  SHF.L.U32 R3, R3, 0x1f, RZ ;  /* 0x0000001f03037819 */ /* 0x000fe200000006ff */
[----:B-12---:R-:W-:-:S04]  /*49c0*/  IMAD.U32 R2, RZ, RZ, UR4 ;  /* 0x00000004ff027e24 */ /* 0x006fc8000f8e00ff */
[----:B------:R1:W2:Y:S03]  /*49d0*/  SYNCS.PHASECHK.TRANS64.TRYWAIT P0, [R2+URZ], R3 ;  /* 0x00000003020075a7 */ /* 0x0002a600080011ff */
[----:B--2---:R-:W-:Y:S05]  /*49e0*/  @!P0 NANOSLEEP.SYNCS 0x989680 ;  /* 0x009896800000895d */ /* 0x004fea0003900000 */
[----:B------:R-:W2:Y:S02]  /*49f0*/  @!P0 SYNCS.PHASECHK.TRANS64 P0, [R2+URZ], R3 ;  /* 0x00000003020085a7 */ /* 0x000ea400080010ff */
[----:B--2---:R-:W-:Y:S05]  /*4a00*/  @P0 BRA `(.L_x_81) ;  /* 0x0000000000240947 */ /* 0x004fea0003800000 */
.L_x_82:
[----:B--2---:R2:W3:Y:S02]  /*4a10*/  SYNCS.PHASECHK.TRANS64.TRYWAIT P0, [R2+URZ], R3 ;  /* 0x00000003020075a7 */ /* 0x0044e400080011ff */
[----:B---3--:R-:W-:Y:S05]  /*4a20*/  @!P0 NANOSLEEP.SYNCS 0x989680 ;  /* 0x009896800000895d */ /* 0x008fea0003900000 */
[----:B------:R-:W3:Y:S02]  /*4a30*/  @!P0 SYNCS.PHASECHK.TRANS64 P0, [R2+URZ], R3 ;  /* 0x00000003020085a7 */ /* 0x000ee400080010ff */
[----:B---3--:R-:W-:Y:S05]  /*4a40*/  @!P0 BRA `(.L_x_82) ;  /* 0xfffffffc00f08947 */ /* 0x008fea000383ffff */
[----:B------:R-:W-:Y:S05]  /*4a50*/  BRA `(.L_x_81) ;  /* 0x0000000000107947 */ /* 0x000fea0003800000 */
.L_x_77:
[----:B------:R-:W-:Y:S01]  /*4a60*/  R2UR UR5, R0 ;  /* 0x00000000000572ca */ /* 0x000fe200000e0000 */
[----:B------:R-:W-:-:S12]  /*4a70*/  UIADD3 UR4, UPT, UPT, UR62, 0xf0, URZ ;  /* 0x000000f03e047890 */ /* 0x000fd8000fffe0ff */
[----:B------:R-:W-:-:S09]  /*4a80*/  UPRMT UR4, UR5, 0x654, UR4 ;  /* 0x0000065405047896 */ /* 0x000fd20008000004 */
[----:B------:R-:W-:Y:S03]  /*4a90*/  SYNCS.ARRIVE.TRANS64.RED.A1T0 RZ, [UR4], RZ ;  /* 0x000000ffffff79a7 */ /* 0x000fe60008100404 */
.L_x_81:
[----:B-12---:R-:W-:Y:S01]  /*4aa0*/  SHF.L.U32 R3, RZ, 0x1f, RZ ;  /* 0x0000001fff037819 */ /* 0x006fe200000006ff */
[----:B------:R-:W-:Y:S01]  /*4ab0*/  UIADD3 UR4, UPT, UPT, UR62, 0xf0, URZ ;  /* 0x000000f03e047890 */ /* 0x000fe2000fffe0ff */
[----:B------:R-:W-:Y:S02]  /*4ac0*/  PLOP3.LUT P0, PT, PT, PT, UP1, 0x80, 0x8 ;  /* 0x000000000008781c */ /* 0x000fe40003f0f018 */
[----:B------:R-:W1:Y:S02]  /*4ad0*/  SYNCS.PHASECHK.TRANS64.TRYWAIT P1, [UR62+0xf0], R3 ;  /* 0x0000f003ff0075a7 */ /* 0x000e64000802113e */
[----:B-1----:R-:W-:Y:S09]  /*4ae0*/  @!P1 BRA `(.L_x_83) ;  /* 0x0000005400089947 */ /* 0x002ff20003800000 */
.L_x_176:
[----:B------:R-:W-:Y:S02]  /*4af0*/  R2UR UR6, R0 ;  /* 0x00000000000672ca */ /* 0x000fe400000e0000 */
[----:B------:R-:W-:-:S11]  /*4b00*/  R2UR UR5, R16 ;  /* 0x00000000100572ca */ /* 0x000fd600000e0000 */
[----:B------:R-:W-:-:S03]  /*4b10*/  @!UP1 UPRMT UR4, UR6, 0x654, UR4 ;  /* 0x0000065406049896 */ /* 0x000fc60008000004 */
[----:B------:R-:W-:-:S06]  /*4b20*/  UMOV UR6, 0x1 ;  /* 0x0000000100067882 */ /* 0x000fcc0000000000 */
[----:B------:R-:W-:Y:S01]  /*4b30*/  @!P0 SYNCS.ARRIVE.TRANS64.RED.A1T0 RZ, [UR4], RZ ;  /* 0x000000ffffff89a7 */ /* 0x000fe20008100404 */
[----:B------:R-:W-:Y:S01]  /*4b40*/  NOP ;  /* 0x0000000000007918 */ /* 0x000fe20000000000 */
[----:B------:R-:W2:Y:S01]  /*4b50*/  LDS R0, [UR8+0x14] ;  /* 0x00001408ff007984 */ /* 0x000ea20008000800 */
[----:B------:R-:W-:-:S03]  /*4b60*/  ULOP3.LUT UR4, UR5, 0xffff, URZ, 0xc0, !UPT ;  /* 0x0000ffff05047892 */ /* 0x000fc6000f8ec0ff */
[----:B------:R-:W-:Y:S01]  /*4b70*/  UMOV UR5, 0xffff ;  /* 0x0000ffff00057882 */ /* 0x000fe20000000000 */
[----:B------:R-:W-:-:S04]  /*4b80*/  USHF.R.U32.HI UR4, URZ, 0x5, UR4 ;  /* 0x00000005ff047899 */ /* 0x000fc80008011604 */
[----:B------:R-:W-:Y:S02]  /*4b90*/  USHF.L.U32 UR5, UR5, UR4, URZ ;  /* 0x0000000405057299 */ /* 0x000fe400080006ff */
[----:B------:R-:W-:-:S04]  /*4ba0*/  USHF.L.U32 UR4, UR6, UR4, URZ ;  /* 0x0000000406047299 */ /* 0x000fc800080006ff */
[----:B--2---:R-:W-:-:S04]  /*4bb0*/  LOP3.LUT R0, R0, UR5, RZ, 0xc0, !PT ;  /* 0x0000000500007c12 */ /* 0x004fc8000f8ec0ff */
[----:B------:R-:W-:-:S13]  /*4bc0*/  ISETP.NE.AND P0, PT, R0, UR5, PT ;  /* 0x0000000500007c0c */ /* 0x000fda000bf05270 */
[----:B------:R-:W-:Y:S05]  /*4bd0*/  @P0 BRA `(.L_x_84) ;  /* 0x0000000000580947 */ /* 0x000fea0003800000 */
[----:B------:R-:W2:Y:S02]  /*4be0*/  LDS R0, [UR8+0x18] ;  /* 0x00001808ff007984 */ /* 0x000ea40008000800 */
[----:B--2---:R-:W-:-:S04]  /*4bf0*/  LOP3.LUT R0, R0, UR4, RZ, 0xc0, !PT ;  /* 0x0000000400007c12 */ /* 0x004fc8000f8ec0ff */
[----:B------:R-:W-:-:S13]  /*4c00*/  ISETP.NE.AND P0, PT, R0, UR4, PT ;  /* 0x0000000400007c0c */ /* 0x000fda000bf05270 */
[----:B------:R-:W-:Y:S05]  /*4c10*/  @P0 BRA `(.L_x_85) ;  /* 0x00000000003c0947 */ /* 0x000fea0003800000 */
[----:B-1----:R-:W1:Y:S01]  /*4c20*/  S2R R2, SR_LANEID ;  /* 0x0000000000027919 */ /* 0x002e620000000000 */
[----:B------:R-:W-:Y:S01]  /*4c30*/  ULOP3.LUT UR5, URZ, UR5, URZ, 0x33, !UPT ;  /* 0x00000005ff057292 */ /* 0x000fe2000f8e33ff */
[----:B------:R-:W-:Y:S01]  /*4c40*/  LOP3.LUT R4, RZ, UR4, RZ, 0x33, !PT ;  /* 0x00000004ff047c12 */ /* 0x000fe2000f8e33ff */
[----:B------:R-:W-:Y:S02]  /*4c50*/  VOTEU.ANY UR4, UPT, PT ;  /* 0x0000000000047886 */ /* 0x000fe400038e0100 */
[----:B------:R-:W-:Y:S01]  /*4c60*/  UFLO.U32 UR4, UR4 ;  /* 0x00000004000472bd */ /* 0x000fe200080e0000 */
[----:B------:R-:W2:Y:S01]  /*4c70*/  REDUX UR6, R4 ;  /* 0x00000000040673c4 */ /* 0x000ea20000000000 */
[----:B------:R-:W-:-:S06]  /*4c80*/  IMAD.U32 R0, RZ, RZ, UR5 ;  /* 0x00000005ff007e24 */ /* 0x000fcc000f8e00ff */
[----:B------:R3:W-:Y:S01]  /*4c90*/  UTCATOMSWS.AND URZ, UR5 ;  /* 0x0000000500ff79e3 */ /* 0x0007e20008000000 */
[----:B------:R-:W4:Y:S01]  /*4ca0*/  REDUX UR7, R0 ;  /* 0x00000000000773c4 */ /* 0x000f220000000000 */
[----:B-1----:R-:W-:Y:S01]  /*4cb0*/  ISETP.EQ.U32.AND P0, PT, R2, UR4, PT ;  /* 0x0000000402007c0c */ /* 0x002fe2000bf02070 */
[----:B--2---:R-:W-:Y:S01]  /*4cc0*/  IMAD.U32 R2, RZ, RZ, UR6 ;  /* 0x00000006ff027e24 */ /* 0x004fe2000f8e00ff */
[----:B----4-:R-:W-:-:S11]  /*4cd0*/  MOV R3, UR7 ;  /* 0x0000000700037c02 */ /* 0x010fd60008000f00 */
[----:B------:R3:W-:Y:S04]  /*4ce0*/  @P0 ATOMS.AND RZ, [UR8+0x14], R3 ;  /* 0x00001403ffff098c */ /* 0x0007e8000a800008 */
[----:B------:R3:W-:Y:S01]  /*4cf0*/  @P0 ATOMS.AND RZ, [UR8+0x18], R2 ;  /* 0x00001802ffff098c */ /* 0x0007e2000a800008 */
[----:B------:R-:W-:Y:S05]  /*4d00*/  BRA `(.L_x_86) ;  /* 0x0000000000147947 */ /* 0x000fea0003800000 */
.L_x_85:
[----:B-1----:R-:W-:Y:S02]  /*4d10*/  MOV R2, 0x4d30 ;  /* 0x00004d3000027802 */ /* 0x002fe40000000f00 */
[----:B-----5:R-:W-:Y:S05]  /*4d20*/  CALL.REL.NOINC `($__internal_0_$__cuda_sm10x_tcgen05_guardrail_trap_col_being_dealloced_not_returned_by_alloc) ;  /* 0x0000005400e07944 */ /* 0x020fea0003c00000 */
[----:B------:R-:W-:Y:S05]  /*4d30*/  BRA `(.L_x_86) ;  /* 0x0000000000087947 */ /* 0x000fea0003800000 */
.L_x_84:
[----:B-1----:R-:W-:Y:S02]  /*4d40*/  MOV R2, 0x4d60 ;  /* 0x00004d6000027802 */ /* 0x002fe40000000f00 */
[----:B-----5:R-:W-:Y:S05]  /*4d50*/  CALL.REL.NOINC `($__internal_2_$__cuda_sm10x_tcgen05_guardrail_trap_unallocated_columns_being_dealloced) ;  /* 0x0000005400ec7944 */ /* 0x020fea0003c00000 */
.L_x_86:
[----:B------:R-:W-:Y:S01]  /*4d60*/  NOP ;  /* 0x0000000000007918 */ /* 0x000fe20000000000 */
[----:B---3--:R-:W-:Y:S05]  /*4d70*/  EXIT ;  /* 0x000000000000794d */ /* 0x008fea0003800000 */
.L_x_57:
[----:B------:R-:W-:-:S09]  /*4d80*/  UISETP.NE.OR UP0, UPT, UR20, 0x3, !UP4 ;  /* 0x000000031400788c */ /* 0x000fd2000e705670 */
[----:B------:R-:W-:Y:S05]  /*4d90*/  BRA.U UP0, `(.L_x_87) ;  /* 0x0000001100847547 */ /* 0x000fea000b800000 */
[----:B------:R-:W2:Y:S01]  /*4da0*/  LDCU.64 UR4, c[0x0][0x888] ;  /* 0x00011100ff0477ac */ /* 0x000ea20008000a00 */
[----:B------:R-:W3:Y:S01]  /*4db0*/  LDC.64 R12, c[0x0][0x348] ;  /* 0x0000d200ff0c7b82 */ /* 0x000ee20000000a00 */
[----:B------:R-:W-:Y:S02]  /*4dc0*/  HFMA2 R9, -RZ, RZ, 0, 0 ;  /* 0x00000000ff097431 */ /* 0x000fe400000001ff */
[----:B------:R-:W-:Y:S01]  /*4dd0*/  IMAD.MOV.U32 R11, RZ, RZ, 0x1 ;  /* 0x00000001ff0b7424 */ /* 0x000fe200078e00ff */
[----:B------:R-:W4:Y:S01]  /*4de0*/  LDCU UR38, c[0x0][0x370] ;  /* 0x00006e00ff2677ac */ /* 0x000f220008000800 */
[----:B------:R-:W-:Y:S01]  /*4df0*/  IMAD.MOV.U32 R10, RZ, RZ, RZ ;  /* 0x000000ffff0a7224 */ /* 0x000fe200078e00ff */
[----:B------:R-:W-:Y:S01]  /*4e00*/  MOV R3, 0x2000 ;  /* 0x0000200000037802 */ /* 0x000fe20000000f00 */
[----:B------:R-:W4:Y:S01]  /*4e10*/  LDCU.128 UR40, c[0x0][0xb10] ;  /* 0x00016200ff2877ac */ /* 0x000f220008000c00 */
[----:B------:R-:W1:Y:S01]  /*4e20*/  LDCU UR37, c[0x0][0x374] ;  /* 0x00006e80ff2577ac */ /* 0x000e620008000800 */
[----:B------:R-:W1:Y:S01]  /*4e30*/  LDCU.64 UR30, c[0x0][0x890] ;  /* 0x00011200ff1e77ac */ /* 0x000e620008000a00 */
[----:B------:R-:W1:Y:S01]  /*4e40*/  LDCU UR15, c[0x0][0xb0c] ;  /* 0x00016180ff0f77ac */ /* 0x000e620008000800 */
[----:B--2---:R-:W-:Y:S01]  /*4e50*/  UISETP.NE.U32.AND UP0, UPT, UR4, URZ, UPT ;  /* 0x000000ff0400728c */ /* 0x004fe2000bf05070 */
[----:B------:R-:W2:Y:S01]  /*4e60*/  LDCU UR48, c[0x0][0xb20] ;  /* 0x00016400ff3077ac */ /* 0x000ea20008000800 */
[----:B------:R-:W2:Y:S01]  /*4e70*/  LDCU UR4, c[0x0][0xb30] ;  /* 0x00016600ff0477ac */ /* 0x000ea20008000800 */
[----:B------:R-:W-:Y:S01]  /*4e80*/  UMOV UR21, 0x400 ;  /* 0x0000040000157882 */ /* 0x000fe20000000000 */
[----:B----4-:R-:W-:-:S02]  /*4e90*/  UIMAD.WIDE.U32 UR6, UR38, UR40, URZ ;  /* 0x00000028260672a5 */ /* 0x010fc4000f8e00ff */
[----:B-1----:R-:W-:Y:S02]  /*4ea0*/  UIMAD.WIDE.U32 UR8, UR37, UR43, URZ ;  /* 0x0000002b250872a5 */ /* 0x002fe4000f8e00ff */
[----:B------:R-:W-:Y:S02]  /*4eb0*/  ULEA UR21, UR62, UR21, 0x18 ;  /* 0x000000153e157291 */ /* 0x000fe4000f8ec0ff */
[----:B------:R-:W-:Y:S02]  /*4ec0*/  UISETP.NE.U32.AND UP6, UPT, UR30, URZ, UPT ;  /* 0x000000ff1e00728c */ /* 0x000fe4000bfc5070 */
[----:B------:R-:W-:Y:S02]  /*4ed0*/  UIADD3 UR44, UPT, UPT, UR21, 0x38, URZ ;  /* 0x00000038152c7890 */ /* 0x000fe4000fffe0ff */
[----:B------:R-:W-:Y:S02]  /*4ee0*/  UISETP.NE.AND.EX UP5, UPT, UR5, URZ, UPT, UP0 ;  /* 0x000000ff0500728c */ /* 0x000fe4000bfa5300 */
[----:B------:R-:W-:Y:S01]  /*4ef0*/  UISETP.NE.AND UP0, UPT, UR39, 0x1, UPT ;  /* 0x000000012700788c */ /* 0x000fe2000bf05270 */
[----:B------:R-:W-:Y:S01]  /*4f00*/  UMOV UR6, UR7 ;  /* 0x0000000700067c82 */ /* 0x000fe20008000000 */
[----:B------:R-:W-:Y:S01]  /*4f10*/  UMOV UR45, UR9 ;  /* 0x00000009002d7c82 */ /* 0x000fe20008000000 */
[----:B------:R-:W-:-:S02]  /*4f20*/  UISETP.NE.AND UP0, UPT, UR15, 0x1, UPT ;  /* 0x000000010f00788c */ /* 0x000fc4000bf05270 */
[----:B------:R-:W-:Y:S02]  /*4f30*/  UPLOP3.LUT UP4, UPT, UPT, UPT, UPT, 0x40, 0x4 ;  /* 0x000000000004789c */ /* 0x000fe40003f8e870 */
[----:B------:R-:W-:Y:S01]  /*4f40*/  UISETP.GE.AND UP2, UPT, UR39, 0x1, UPT ;  /* 0x000000012700788c */ /* 0x000fe2000bf46270 */
[----:B------:R-:W1:Y:S01]  /*4f50*/  LDCU.64 UR22, c[0x0][0xb28] ;  /* 0x00016500ff1677ac */ /* 0x000e620008000a00 */
[----:B------:R-:W-:Y:S02]  /*4f60*/  UISETP.NE.AND.EX UP6, UPT, UR31, URZ, UPT, UP6 ;  /* 0x000000ff1f00728c */ /* 0x000fe4000bfc5360 */
[----:B------:R-:W-:Y:S02]  /*4f70*/  UIADD3 UR33, UPT, UPT, UR21, 0x20, URZ ;  /* 0x0000002015217890 */ /* 0x000fe4000fffe0ff */
[----:B------:R-:W-:Y:S02]  /*4f80*/  UIADD3 UR25, UPT, UPT, UR21, 0x28, URZ ;  /* 0x0000002815197890 */ /* 0x000fe4000fffe0ff */
[----:B------:R-:W-:-:S02]  /*4f90*/  UIADD3 UR17, UPT, UPT, UR21, 0x30, URZ ;  /* 0x0000003015117890 */ /* 0x000fc4000fffe0ff */
[----:B------:R-:W-:Y:S02]  /*4fa0*/  UPRMT UR44, UR62, 0x654, UR44 ;  /* 0x000006543e2c7896 */ /* 0x000fe4000800002c */
[----:B------:R-:W-:Y:S02]  /*4fb0*/  USHF.R.U32.HI UR46, URZ, UR41, UR6 ;  /* 0x00000029ff2e7299 */ /* 0x000fe40008011606 */
[----:B--2---:R-:W-:Y:S02]  /*4fc0*/  USHF.R.U32.HI UR45, URZ, UR48, UR45 ;  /* 0x00000030ff2d7299 */ /* 0x004fe4000801162d */
[----:B------:R-:W-:Y:S02]  /*4fd0*/  UISETP.NE.AND UP0, UPT, UR42, 0x1, UPT ;  /* 0x000000012a00788c */ /* 0x000fe4000bf05270 */
[----:B---3--:R-:W-:-:S11]  /*4fe0*/  UISETP.NE.AND UP3, UPT, UR4, 0x1, UPT ;  /* 0x000000010400788c */ /* 0x008fd6000bf65270 */
.L_x_98:
[C---:B------:R-:W-:Y:S02]  /*4ff0*/  LEA R8, R10.reuse, UR21, 0x3 ;  /* 0x000000150a087c11 */ /* 0x040fe4000f8e18ff */
[----:B------:R-:W-:Y:S02]  /*5000*/  SHF.L.U32 R5, R9, 0x1f, RZ ;  /* 0x0000001f09057819 */ /* 0x000fe400000006ff */
[----:B------:R-:W-:Y:S02]  /*5010*/  LEA R6, R10, UR21, 0x4 ;  /* 0x000000150a067c11 */ /* 0x000fe4000f8e20ff */
[----:B--2---:R-:W2:Y:S02]  /*5020*/  SYNCS.PHASECHK.TRANS64.TRYWAIT P0, [R8+URZ+0x70], R5 ;  /* 0x00007005080075a7 */ /* 0x004ea400080011ff */
[----:B--2---:R-:W-:Y:S05]  /*5030*/  @!P0 BRA `(.L_x_88) ;  /* 0x0000004c00cc8947 */ /* 0x004fea0003800000 */
.L_x_177:
[----:B--2---:R-:W2:Y:S01]  /*5040*/  LDS.128 R4, [R6+0x100] ;  /* 0x0001000006047984 */ /* 0x004ea20000000c00 */
[----:B------:R-:W-:Y:S01]  /*5050*/  UISETP.GE.AND UP0, UPT, UR39, 0x1, UPT ;  /* 0x000000012700788c */ /* 0x000fe2000bf06270 */
[----:B------:R-:W-:Y:S01]  /*5060*/  @!PT LDS RZ, [RZ] ;  /* 0x00000000fffff984 */ /* 0x000fe20000000800 */
[----:B------:R-:W-:Y:S01]  /*5070*/  @!PT LDS RZ, [RZ] ;  /* 0x00000000fffff984 */ /* 0x000fe20000000800 */
[----:B------:R-:W-:Y:S01]  /*5080*/  @!PT LDS RZ, [RZ] ;  /* 0x00000000fffff984 */ /* 0x000fe20000000800 */
[----:B------:R-:W-:Y:S01]  /*5090*/  @!PT LDS RZ, [RZ] ;  /* 0x00000000fffff984 */ /* 0x000fe20000000800 */
[----:B------:R3:W-:Y:S06]  /*50a0*/  MEMBAR.ALL.CTA ;  /* 0x0000000000007992 */ /* 0x0007ec0000008000 */
[----:B---3--:R-:W3:Y:S01]  /*50b0*/  FENCE.VIEW.ASYNC.S ;  /* 0x00000000000073c6 */ /* 0x008ee20000000000 */
[----:B--2---:R-:W-:Y:S11]  /*50c0*/  LOP3.LUT P0, RZ, R6, 0x1, RZ, 0xc0, !PT ;  /* 0x0000000106ff7812 */ /* 0x004ff6000780c0ff */
[----:B------:R-:W-:Y:S02]  /*50d0*/  @!UPT UIADD3 URZ, UPT, UPT, URZ, URZ, URZ ;  /* 0x000000fffffff290 */ /* 0x000fe4000fffe0ff */
[----:B---3--:R-:W-:Y:S01]  /*50e0*/  VOTEU.ANY UP2, P0 ;  /* 0x0000000000ff7886 */ /* 0x008fe20000040100 */
[----:B------:R-:W-:Y:S11]  /*50f0*/  PLOP3.LUT P0, PT, PT, PT, UP2, 0x80, 0x8 ;  /* 0x000000000008781c */ /* 0x000ff60003f0f028 */
[----:B------:R-:W-:Y:S02]  /*5100*/  @!UPT UIADD3 URZ, UPT, UPT, URZ, URZ, URZ ;  /* 0x000000fffffff290 */ /* 0x000fe4000fffe0ff */
[----:B------:R-:W-:Y:S02]  /*5110*/  @P0 SHF.R.U32.HI R0, RZ, 0x10, R5 ;  /* 0x00000010ff000819 */ /* 0x000fe40000011605 */
[----:B------:R-:W-:Y:S02]  /*5120*/  @P0 MOV R2, R4 ;  /* 0x0000000400020202 */ /* 0x000fe40000000f00 */
[----:B------:R-:W-:Y:S01]  /*5130*/  @P0 R2UR UR4, R0 ;  /* 0x00000000000402ca */ /* 0x000fe200000e0000 */
[----:B------:R-:W-:Y:S01]  /*5140*/  VIADD R0, R8, 0x80 ;  /* 0x0000008008007836 */ /* 0x000fe20000000000 */
[----:B------:R-:W-:Y:S02]  /*5150*/  @P0 LOP3.LUT R4, R5, 0xffff, RZ, 0xc0, !PT ;  /* 0x0000ffff05040812 */ /* 0x000fe400078ec0ff */
[----:B------:R-:W-:Y:S02]  /*5160*/  @P0 R2UR UR6, R2 ;  /* 0x00000000020602ca */ /* 0x000fe400000e0000 */
[----:B------:R-:W-:Y:S02]  /*5170*/  PRMT R0, RZ, 0x654, R0 ;  /* 0x00000654ff007816 */ /* 0x000fe40000000000 */
[----:B------:R-:W-:Y:S02]  /*5180*/  @P0 R2UR UR5, R4 ;  /* 0x00000000040502ca */ /* 0x000fe400000e0000 */
[----:B------:R2:W-:Y:S03]  /*5190*/  SYNCS.ARRIVE.TRANS64.RED.A1T0 RZ, [R0+URZ], RZ ;  /* 0x000000ff00ff79a7 */ /* 0x0005e600081004ff */
[----:B------:R-:W-:Y:S04]  /*51a0*/  @UP2 UMOV UR29, UR4 ;  /* 0x00000004001d2c82 */ /* 0x000fe80008000000 */
[----:B------:R-:W-:Y:S04]  /*51b0*/  @UP2 UMOV UR14, UR6 ;  /* 0x00000006000e2c82 */ /* 0x000fe80008000000 */
[----:B------:R-:W-:Y:S01]  /*51c0*/  @UP2 UMOV UR13, UR5 ;  /* 0x00000005000d2c82 */ /* 0x000fe20008000000 */
[----:B------:R-:W-:Y:S05]  /*51d0*/  BRA.U !UP0, `(.L_x_89) ;  /* 0x0000000108c07547 */ /* 0x000fea000b800000 */
[----:B------:R-:W-:Y:S02]  /*51e0*/  UIMAD.WIDE.U32 UR18, UR13, UR43, URZ ;  /* 0x0000002b0d1272a5 */ /* 0x000fe4000f8e00ff */
[----:B------:R-:W-:Y:S02]  /*51f0*/  UP2UR UR16, UPR, URZ, 0x4 ;  /* 0x00000004ff107883 */ /* 0x000fe40008000000 */
[----:B------:R-:W-:Y:S02]  /*5200*/  UISETP.NE.AND UP2, UPT, UR42, 0x1, UPT ;  /* 0x000000012a00788c */ /* 0x000fe4000bf45270 */
[----:B------:R-:W-:Y:S02]  /*5210*/  UIMAD.WIDE.U32 UR26, UR14, UR40, URZ ;  /* 0x000000280e1a72a5 */ /* 0x000fe4000f8e00ff */
[----:B------:R-:W-:Y:S02]  /*5220*/  USEL UR4, UR37, UR45, !UP2 ;  /* 0x0000002d25047287 */ /* 0x000fe4000d000000 */
[----:B------:R-:W-:Y:S02]  /*5230*/  UISETP.NE.AND UP0, UPT, UR15, 0x1, UPT ;  /* 0x000000010f00788c */ /* 0x000fe4000bf05270 */
[----:B------:R-:W-:Y:S02]  /*5240*/  UP2UR UR20, UPR, URZ, 0x2 ;  /* 0x00000002ff147883 */ /* 0x000fe40008000000 */
[----:B------:R-:W-:Y:S02]  /*5250*/  UISETP.NE.AND UP1, UPT, UR39, 0x1, UPT ;  /* 0x000000012700788c */ /* 0x000fe4000bf25270 */
[----:B-1----:R-:W-:Y:S02]  /*5260*/  UIMAD.WIDE.U32 UR8, UR4, UR22, URZ ;  /* 0x00000016040872a5 */ /* 0x002fe4000f8e00ff */
[----:B------:R-:W-:Y:S01]  /*5270*/  USEL UR7, UR38, UR46, !UP0 ;  /* 0x0000002e26077287 */ /* 0x000fe2000c000000 */
[----:B------:R-:W-:Y:S02]  /*5280*/  UMOV UR5, UR19 ;  /* 0x0000001300057c82 */ /* 0x000fe40008000000 */
[----:B------:R-:W-:Y:S02]  /*5290*/  USHF.R.U32.HI UR6, URZ, UR48, UR5 ;  /* 0x00000030ff067299 */ /* 0x000fe40008011605 */
[----:B------:R-:W-:Y:S02]  /*52a0*/  UIMAD.WIDE.U32 UR10, UR7, UR22, URZ ;  /* 0x00000016070a72a5 */ /* 0x000fe4000f8e00ff */
[----:B------:R-:W-:Y:S02]  /*52b0*/  USEL UR6, UR13, UR6, !UP2 ;  /* 0x000000060d067287 */ /* 0x000fe4000d000000 */
[----:B------:R-:W-:Y:S01]  /*52c0*/  UISETP.NE.AND UP2, UPT, UR16, URZ, UPT ;  /* 0x000000ff1000728c */ /* 0x000fe2000bf45270 */
[----:B------:R-:W-:Y:S02]  /*52d0*/  UMOV UR5, UR27 ;  /* 0x0000001b00057c82 */ /* 0x000fe40008000000 */
[----:B------:R-:W-:Y:S03]  /*52e0*/  USHF.R.U32.HI UR12, URZ, UR41, UR5 ;  /* 0x00000029ff0c7299 */ /* 0x000fe60008011605 */
[----:B------:R-:W-:Y:S02]  /*52f0*/  UMOV UR5, UR9 ;  /* 0x0000000900057c82 */ /* 0x000fe40008000000 */
[----:B------:R-:W-:Y:S03]  /*5300*/  @UP1 USHF.R.U32.HI UR4, URZ, UR23, UR5 ;  /* 0x00000017ff041299 */ /* 0x000fe60008011605 */
[----:B------:R-:W-:Y:S01]  /*5310*/  UMOV UR5, UR11 ;  /* 0x0000000b00057c82 */ /* 0x000fe20008000000 */
[----:B------:R-:W-:Y:S02]  /*5320*/  UIMAD UR4, UR39, UR4, URZ ;  /* 0x00000004270472a4 */ /* 0x000fe4000f8e02ff */
[----:B------:R-:W-:Y:S02]  /*5330*/  @UP1 USHF.R.U32.HI UR7, URZ, UR23, UR5 ;  /* 0x00000017ff071299 */ /* 0x000fe40008011605 */
[----:B------:R-:W-:Y:S02]  /*5340*/  USEL UR5, UR14, UR12, !UP0 ;  /* 0x0000000c0e057287 */ /* 0x000fe4000c000000 */
[----:B------:R-:W-:Y:S02]  /*5350*/  UIMAD.WIDE.U32 UR10, UR6, UR22, URZ ;  /* 0x00000016060a72a5 */ /* 0x000fe4000f8e00ff */
[----:B------:R-:W-:Y:S02]  /*5360*/  UIMAD UR8, UR39, UR7, URZ ;  /* 0x00000007270872a4 */ /* 0x000fe4000f8e02ff */
[----:B------:R-:W-:Y:S03]  /*5370*/  UISETP.GE.AND UP0, UPT, UR6, UR4, UPT ;  /* 0x000000040600728c */ /* 0x000fe6000bf06270 */
[----:B------:R-:W-:Y:S01]  /*5380*/  UMOV UR4, UR11 ;  /* 0x0000000b00047c82 */ /* 0x000fe20008000000 */
[----:B------:R-:W-:Y:S02]  /*5390*/  UISETP.GE.OR UP0, UPT, UR5, UR8, UP0 ;  /* 0x000000080500728c */ /* 0x000fe40008706670 */
[----:B------:R-:W-:Y:S02]  /*53a0*/  USHF.R.U32.HI UR4, URZ, UR23, UR4 ;  /* 0x00000017ff047299 */ /* 0x000fe40008011604 */
[----:B------:R-:W-:Y:S02]  /*53b0*/  UIMAD.WIDE.U32 UR8, UR5, UR22, URZ ;  /* 0x00000016050872a5 */ /* 0x000fe4000f8e00ff */
[----:B------:R-:W-:Y:S04]  /*53c0*/  USEL UR10, UR6, UR4, !UP1 ;  /* 0x00000004060a7287 */ /* 0x000fe8000c800000 */
[----:B------:R-:W-:Y:S01]  /*53d0*/  UIADD3 UR11, UPT, UPT, -UR10, URZ, URZ ;  /* 0x000000ff0a0b7290 */ /* 0x000fe2000fffe1ff */
[----:B------:R-:W-:Y:S02]  /*53e0*/  @!UP0 UMOV UR4, UR9 ;  /* 0x0000000900048c82 */ /* 0x000fe40008000000 */
[----:B------:R-:W-:Y:S02]  /*53f0*/  @!UP0 USHF.R.U32.HI UR4, URZ, UR23, UR4 ;  /* 0x00000017ff048299 */ /* 0x000fe40008011604 */
[----:B------:R-:W-:Y:S02]  /*5400*/  UIMAD UR8, UR39, UR11, UR6 ;  /* 0x0000000b270872a4 */ /* 0x000fe4000f8e0206 */
[----:B------:R-:W-:Y:S02]  /*5410*/  @!UP0 USEL UR4, UR5, UR4, !UP1 ;  /* 0x0000000405048287 */ /* 0x000fe4000c800000 */
[----:B------:R-:W-:Y:S02]  /*5420*/  UISETP.NE.AND UP1, UPT, UR20, URZ, UPT ;  /* 0x000000ff1400728c */ /* 0x000fe4000bf25270 */
[----:B------:R-:W-:Y:S02]  /*5430*/  @!UP0 UIMAD UR8, UR7, UR8, UR4 ;  /* 0x00000008070882a4 */ /* 0x000fe4000f8e0204 */
[----:B------:R-:W-:Y:S02]  /*5440*/  @!UP0 UIADD3 UR9, UPT, UPT, UR10, -UR4, URZ ;  /* 0x800000040a098290 */ /* 0x000fe4000fffe0ff */
[----:B------:R-:W-:Y:S02]  /*5450*/  UIADD3 UR4, UPT, UPT, -UR5, URZ, URZ ;  /* 0x000000ff05047290 */ /* 0x000fe4000fffe1ff */
[----:B------:R-:W-:Y:S02]  /*5460*/  UIADD3 UR7, UPT, UPT, -UR6, URZ, URZ ;  /* 0x000000ff06077290 */ /* 0x000fe4000fffe1ff */
[----:B------:R-:W-:Y:S02]  /*5470*/  @!UP0 UIMAD UR6, UR9, UR39, UR5 ;  /* 0x00000027090682a4 */ /* 0x000fe4000f8e0205 */
[----:B------:R-:W-:Y:S02]  /*5480*/  UIMAD UR14, UR15, UR4, UR14 ;  /* 0x000000040f0e72a4 */ /* 0x000fe4000f8e020e */
[----:B------:R-:W-:Y:S01]  /*5490*/  UIMAD UR13, UR42, UR7, UR13 ;  /* 0x000000072a0d72a4 */ /* 0x000fe2000f8e020d */
[----:B------:R-:W-:Y:S02]  /*54a0*/  @!UP0 UMOV UR5, UR8 ;  /* 0x0000000800058c82 */ /* 0x000fe40008000000 */
[----:B------:R-:W-:Y:S02]  /*54b0*/  UIMAD UR14, UR5, UR15, UR14 ;  /* 0x0000000f050e72a4 */ /* 0x000fe4000f8e020e */
[----:B------:R-:W-:Y:S11]  /*54c0*/  UIMAD UR13, UR6, UR42, UR13 ;  /* 0x0000002a060d72a4 */ /* 0x000ff6000f8e020d */
[----:B------:R-:W-:Y:S01]  /*54d0*/  @!UPT UIADD3 URZ, UPT, UPT, URZ, URZ, URZ ;  /* 0x000000fffffff290 */ /* 0x000fe2000fffe0ff */
.L_x_89:
[----:B------:R-:W3:Y:S01]  /*54e0*/  @!UP3 LDCU.128 UR8, c[0x0][0xb10] ;  /* 0x00016200ff08b7ac */ /* 0x000ee20008000c00 */
[----:B------:R-:W-:Y:S02]  /*54f0*/  ISETP.NE.U32.AND P0, PT, RZ, UR30, PT ;  /* 0x0000001eff007c0c */ /* 0x000fe4000bf05070 */
[----:B------:R-:W-:Y:S02]  /*5500*/  SHF.L.U32 R4, R11, 0x1f, RZ ;  /* 0x0000001f0b047819 */ /* 0x000fe400000006ff */
[----:B------:R-:W-:Y:S01]  /*5510*/  ISETP.NE.AND.EX P0, PT, RZ, UR31, PT, P0 ;  /* 0x0000001fff007c0c */ /* 0x000fe2000bf05300 */
[----:B------:R-:W4:Y:S01]  /*5520*/  @!UP3 LDCU UR5, c[0x0][0xb0c] ;  /* 0x00016180ff05b7ac */ /* 0x000f220008000800 */
[----:B------:R-:W-:Y:S02]  /*5530*/  USHF.L.U32 UR35, UR24, 0x7, URZ ;  /* 0x0000000718237899 */ /* 0x000fe400080006ff */
[----:B------:R-:W-:Y:S02]  /*5540*/  USHF.L.U32 UR34, UR28, 0x6, URZ ;  /* 0x000000061c227899 */ /* 0x000fe400080006ff */
[----:B---3--:R-:W-:Y:S07]  /*5550*/  UIMAD.WIDE.U32 UR6, UR14, UR8, URZ ;  /* 0x000000080e0672a5 */ /* 0x008fee000f8e00ff */
[----:B------:R-:W-:Y:S01]  /*5560*/  @!UP3 UMOV UR4, UR7 ;  /* 0x000000070004bc82 */ /* 0x000fe20008000000 */
[----:B----4-:R-:W-:Y:S02]  /*5570*/  @!UP3 UISETP.NE.AND UP0, UPT, UR5, 0x1, UPT ;  /* 0x000000010500b88c */ /* 0x010fe4000bf05270 */
[----:B------:R-:W-:Y:S02]  /*5580*/  @!UP3 USHF.R.U32.HI UR4, URZ, UR9, UR4 ;  /* 0x00000009ff04b299 */ /* 0x000fe40008011604 */
[----:B------:R-:W-:Y:S02]  /*5590*/  UIMAD.WIDE.U32 UR6, UR13, UR11, URZ ;  /* 0x0000000b0d0672a5 */ /* 0x000fe4000f8e00ff */
[----:B------:R-:W-:Y:S02]  /*55a0*/  @!UP3 USEL UR8, UR14, UR4, !UP0 ;  /* 0x000000040e08b287 */ /* 0x000fe4000c000000 */
[----:B------:R-:W-:Y:S03]  /*55b0*/  @!UP3 UISETP.NE.AND UP0, UPT, UR10, 0x1, UPT ;  /* 0x000000010a00b88c */ /* 0x000fe6000bf05270 */
[----:B------:R-:W-:Y:S02]  /*55c0*/  @!UP3 UMOV UR6, UR7 ;  /* 0x000000070006bc82 */ /* 0x000fe40008000000 */
[----:B------:R-:W3:Y:S02]  /*55d0*/  @!UP3 LDCU UR4, c[0x0][0xb20] ;  /* 0x00016400ff04b7ac */ /* 0x000ee40008000800 */
[----:B---3--:R-:W-:Y:S04]  /*55e0*/  @!UP3 USHF.R.U32.HI UR6, URZ, UR4, UR6 ;  /* 0x00000004ff06b299 */ /* 0x008fe80008011606 */
[----:B------:R-:W-:Y:S04]  /*55f0*/  @!UP3 USEL UR6, UR13, UR6, !UP0 ;  /* 0x000000060d06b287 */ /* 0x000fe8000c000000 */
[----:B------:R-:W-:Y:S02]  /*5600*/  @!UP3 UIADD3 UR4, UPT, UPT, -UR8, UR6, URZ ;  /* 0x000000060804b290 */ /* 0x000fe4000fffe1ff */
[----:B------:R-:W-:Y:S02]  /*5610*/  @!UP3 UIADD3 UR6, UPT, UPT, UR8, -UR6, URZ ;  /* 0x800000060806b290 */ /* 0x000fe4000fffe0ff */
[----:B------:R-:W-:Y:S02]  /*5620*/  @!UP3 UIMAD UR14, UR4, UR5, UR14 ;  /* 0x00000005040eb2a4 */ /* 0x000fe4000f8e020e */
[----:B------:R-:W-:Y:S01]  /*5630*/  @!UP3 UIMAD UR13, UR6, UR10, UR13 ;  /* 0x0000000a060db2a4 */ /* 0x000fe2000f8e020d */
[----:B------:R-:W-:Y:S11]  /*5640*/  BRA.U UP4, `(.L_x_90) ;  /* 0x0000000104107547 */ /* 0x000ff6000b800000 */
[----:B--2---:R-:W-:Y:S04]  /*5650*/  MOV R0, UR47 ;  /* 0x0000002f00007c02 */ /* 0x004fe80008000f00 */
[----:B------:R-:W-:Y:S04]  /*5660*/  SHF.L.U32 R5, R0, 0x1f, RZ ;  /* 0x0000001f00057819 */ /* 0x000fe800000006ff */
[----:B------:R-:W2:Y:S02]  /*5670*/  SYNCS.PHASECHK.TRANS64.TRYWAIT P1, [UR21+0x68], R5 ;  /* 0x00006805ff0075a7 */ /* 0x000ea40008021115 */
[----:B--2---:R-:W-:Y:S05]  /*5680*/  @!P1 BRA `(.L_x_91) ;  /* 0x00000048004c9947 */ /* 0x004fea0003800000 */
.L_x_90:
[----:B------:R-:W-:Y:S05]  /*5690*/  BRA.U !UP6, `(.L_x_92) ;  /* 0x000000010e387547 */ /* 0x000fea000b800000 */
[----:B------:R-:W-:Y:S01]  /*56a0*/  UPLOP3.LUT UP1, UPT, UPT, UPT, UP5, 0x80, 0x8 ;  /* 0x000000000008789c */ /* 0x000fe20003f2f050 */
[----:B--2---:R-:W-:Y:S01]  /*56b0*/  HFMA2 R0, -RZ, RZ, 0, 5.9604644775390625e-08 ;  /* 0x00000001ff007431 */ /* 0x004fe200000001ff */
[----:B------:R-:W2:Y:S01]  /*56c0*/  LDCU.64 UR8, c[0x0][0x358] ;  /* 0x00006b00ff0877ac */ /* 0x000ea20008000a00 */
[----:B------:R-:W-:Y:S03]  /*56d0*/  IMAD.MOV.U32 R56, RZ, RZ, 0x1 ;  /* 0x00000001ff387424 */ /* 0x000fe600078e00ff */
[----:B------:R-:W-:Y:S05]  /*56e0*/  PLOP3.LUT P1, PT, PT, PT, UP1, 0x80, 0x8 ;  /* 0x000000000008781c */ /* 0x000fea0003f2f018 */
[----:B------:R-:W3:Y:S01]  /*56f0*/  @UP1 LDCU.64 UR4, c[0x0][0x888] ;  /* 0x00011100ff0417ac */ /* 0x000ee20008000a00 */
[----:B------:R-:W-:Y:S07]  /*5700*/  @UP1 UIMAD UR6, UR60, UR30, URZ ;  /* 0x0000001e3c0612a4 */ /* 0x000fee000f8e02ff */
[----:B------:R-:W-:Y:S01]  /*5710*/  @!P1 PRMT R56, R0, 0x7610, R56 ;  /* 0x0000761000389816 */ /* 0x000fe20000000038 */
[----:B---3--:R-:W-:Y:S06]  /*5720*/  @UP1 UIMAD.WIDE UR4, UR6, 0x4, UR4 ;  /* 0x00000004060418a5 */ /* 0x008fec000f8e0204 */
[----:B------:R-:W-:Y:S01]  /*5730*/  IMAD.U32 R6, RZ, RZ, UR4 ;  /* 0x00000004ff067e24 */ /* 0x000fe2000f8e00ff */
[----:B------:R-:W-:Y:S04]  /*5740*/  MOV R7, UR5 ;  /* 0x0000000500077c02 */ /* 0x000fe80008000f00 */
[----:B------:R-:W3:Y:S01]  /*5750*/  @!UP1 LDCU UR4, c[0x0][0x880] ;  /* 0x00011000ff0497ac */ /* 0x000ee20008000800 */
[----:B--2--5:R4:W5:Y:S02]  /*5760*/  @P1 LDG.E R27, desc[UR8][R6.64] ;  /* 0x00000008061b1981 */ /* 0x024964000c1e1900 */
[----:B---34-:R-:W-:Y:S07]  /*5770*/  @!P1 IMAD.U32 R27, RZ, RZ, UR4 ;  /* 0x00000004ff1b9e24 */ /* 0x018fee000f8e00ff */
.L_x_92:
[----:B-----5:R-:W-:Y:S01]  /*5780*/  @!P0 FSETP.EQ.AND P2, PT, R27, RZ, PT ;  /* 0x000000ff1b00820b */ /* 0x020fe20003f42000 */
[----:B------:R-:W-:Y:S01]  /*5790*/  @!UPT UIADD3 URZ, UPT, UPT, URZ, URZ, URZ ;  /* 0x000000fffffff290 */ /* 0x000fe2000fffe0ff */
[----:B------:R-:W-:Y:S11]  /*57a0*/  @!P0 BRA `(.L_x_93) ;  /* 0x0000000000148947 */ /* 0x000ff60003800000 */
[----:B------:R-:W-:Y:S02]  /*57b0*/  LOP3.LUT P0, RZ, R56, 0xff, RZ, 0xc0, !PT ;  /* 0x000000ff38ff7812 */ /* 0x000fe4000780c0ff */
[----:B------:R-:W-:Y:S04]  /*57c0*/  PLOP3.LUT P2, PT, PT, PT, UP1, 0x80, 0x8 ;  /* 0x000000000008781c */ /* 0x000fe80003f4f018 */
[----:B------:R-:W-:Y:S07]  /*57d0*/  PLOP3.LUT P2, PT, P2, PT, PT, 0x8, 0x80 ;  /* 0x000000000080781c */ /* 0x000fee000174e170 */
[----:B------:R-:W-:Y:S11]  /*57e0*/  @P0 FSETP.EQ.AND P2, PT, R27, RZ, PT ;  /* 0x000000ff1b00020b */ /* 0x000ff60003f42000 */
[----:B------:R-:W-:Y:S02]  /*57f0*/  @!UPT UIADD3 URZ, UPT, UPT, URZ, URZ, URZ ;  /* 0x000000fffffff290 */ /* 0x000fe4000fffe0ff */
.L_x_93:
[----:B------:R-:W3:Y:S01]  /*5800*/  SYNCS.PHASECHK.TRANS64.TRYWAIT P0, [UR21+0x40], R4 ;  /* 0x00004004ff0075a7 */ /* 0x000ee20008001115 */
[----:B------:R-:W-:Y:S04]  /*5810*/  ELECT P1, URZ, PT ;  /* 0x0000000000ff782f */ /* 0x000fe80003820000 */
[----:B------:R-:W-:Y:S01]  /*5820*/  PLOP3.LUT P1, PT, P2, P1, PT, 0xf2, 0x2f ;  /* 0x00000000002f781c */ /* 0x000fe20001723e72 */
[----:B------:R-:W-:Y:S01]  /*5830*/  @!UPT UIADD3 URZ, UPT, UPT, URZ, URZ, URZ ;  /* 0x000000fffffff290 */ /* 0x000fe2000fffe0ff */
[----:B---3--:R-:W-:Y:S11]  /*5840*/  @!P0 BRA `(.L_x_94) ;  /* 0x0000004400f48947 */ /* 0x008ff60003800000 */
.L_x_180:
[----:B------:R-:W-:Y:S01]  /*5850*/  @!P1 IADD3 R2, P0, PT, R12, 0x580, RZ ;  /* 0x000005800c029810 */ /* 0x000fe20007f1e0ff */
[----:B------:R-:W-:Y:S01]  /*5860*/  VOTEU.ALL UP0, P1 ;  /* 0x0000000000ff7886 */ /* 0x000fe20000800000 */
[----:B------:R-:W-:Y:S01]  /*5870*/  UMOV UR6, 0x0 ;  /* 0x0000000000067882 */ /* 0x000fe20000000000 */
[----:B------:R-:W-:Y:S01]  /*5880*/  UMOV UR7, 0x10000000 ;  /* 0x1000000000077882 */ /* 0x000fe20000000000 */
[----:B------:R-:W-:Y:S01]  /*5890*/  @!P1 R2UR UR5, R2 ;  /* 0x00000000020592ca */ /* 0x000fe200000e0000 */
[----:B--2---:R-:W-:Y:S01]  /*58a0*/  @!P1 IMAD.X R0, RZ, RZ, R13, P0 ;  /* 0x000000ffff009224 */ /* 0x004fe200000e060d */
[----:B------:R-:W-:Y:S01]  /*58b0*/  @!UP0 UIADD3 UR32, UPT, UPT, UR21, 0x200, URZ ;  /* 0x0000020015208890 */ /* 0x000fe2000fffe0ff */
[----:B------:R-:W-:Y:S01]  /*58c0*/  VOTEU.ALL UP0, P1 ;  /* 0x0000000000ff7886 */ /* 0x000fe20000800000 */
[----:B------:R-:W-:Y:S02]  /*58d0*/  UMOV UR36, UR60 ;  /* 0x0000003c00247c82 */ /* 0x000fe40008000000 */
[----:B------:R-:W-:Y:S01]  /*58e0*/  @!P1 R2UR UR4, R0 ;  /* 0x00000000000492ca */ /* 0x000fe200000e0000 */
[----:B------:R-:W-:Y:S06]  /*58f0*/  @!P1 IMAD.MOV.U32 R0, RZ, RZ, 0x2000 ;  /* 0x00002000ff009424 */ /* 0x000fec00078e00ff */
[----:B------:R-:W-:Y:S06]  /*5900*/  IMAD.U32 R6, RZ, RZ, UR5 ;  /* 0x00000005ff067e24 */ /* 0x000fec000f8e00ff */
[----:B------:R-:W-:Y:S01]  /*5910*/  IMAD.U32 R7, RZ, RZ, UR4 ;  /* 0x00000004ff077e24 */ /* 0x000fe2000f8e00ff */
[----:B------:R-:W-:Y:S04]  /*5920*/  @!P1 R2UR UR4, R6 ;  /* 0x00000000060492ca */ /* 0x000fe800000e0000 */
[----:B------:R-:W-:Y:S11]  /*5930*/  @!P1 R2UR UR5, R7 ;  /* 0x00000000070592ca */ /* 0x000ff600000e0000 */
[----:B------:R-:W-:Y:S02]  /*5940*/  @!UPT UIADD3 URZ, UPT, UPT, URZ, URZ, URZ ;  /* 0x000000fffffff290 */ /* 0x000fe4000fffe0ff */
[----:B------:R2:W-:Y:S01]  /*5950*/  @!UP0 UTMALDG.3D [UR32], [UR4], desc[UR6] ;  /* 0x00000620040085b4 */ /* 0x0005e20008011000 */
[----:B------:R3:W-:Y:S01]  /*5960*/  @!P1 SYNCS.ARRIVE.TRANS64.RED.A0TR RZ, [UR21+0x20], R0 ;  /* 0x00002000ffff99a7 */ /* 0x0007e20008300415 */
[----:B--2---:R-:W-:Y:S09]  /*5970*/  UPRMT UR4, UR62, 0x654, UR33 ;  /* 0x000006543e047896 */ /* 0x004ff20008000021 */
[----:B------:R-:W-:Y:S01]  /*5980*/  SYNCS.ARRIVE.TRANS64.RED.A1T0 RZ, [UR4], RZ ;  /* 0x000000ffffff79a7 */ /* 0x000fe20008100404 */
[----:B------:R-:W2:Y:S02]  /*5990*/  SYNCS.PHASECHK.TRANS64.TRYWAIT P0, [UR21+0x48], R4 ;  /* 0x00004804ff0075a7 */ /* 0x000ea40008001115 */
[----:B--23--:R-:W-:Y:S05]  /*59a0*/  @!P0 BRA `(.L_x_95) ;  /* 0x0000004400b48947 */ /* 0x00cfea0003800000 */
.L_x_182:
[----:B------:R-:W-:Y:S01]  /*59b0*/  @!P1 IADD3 R2, P0, PT, R12, 0x580, RZ ;  /* 0x000005800c029810 */ /* 0x000fe20007f1e0ff */
[----:B------:R-:W-:Y:S01]  /*59c0*/  VOTEU.ALL UP0, P1 ;  /* 0x0000000000ff7886 */ /* 0x000fe20000800000 */
[----:B------:R-:W-:Y:S01]  /*59d0*/  UMOV UR6, 0x0 ;  /* 0x0000000000067882 */ /* 0x000fe20000000000 */
[----:B------:R-:W-:Y:S01]  /*59e0*/  UMOV UR7, 0x10000000 ;  /* 0x1000000000077882 */ /* 0x000fe20000000000 */
[----:B------:R-:W-:Y:S01]  /*59f0*/  @!P1 R2UR UR5, R2 ;  /* 0x00000000020592ca */ /* 0x000fe200000e0000 */
[----:B------:R-:W-:Y:S01]  /*5a00*/  @!P1 IMAD.X R0, RZ, RZ, R13, P0 ;  /* 0x000000ffff009224 */ /* 0x000fe200000e060d */
[----:B------:R-:W-:Y:S02]  /*5a10*/  @!UP0 UIADD3 UR26, UPT, UPT, UR34, 0x10, URZ ;  /* 0x00000010221a8890 */ /* 0x000fe4000fffe0ff */
[----:B------:R-:W-:Y:S02]  /*5a20*/  @!UP0 UIADD3 UR24, UPT, UPT, UR21, 0x2200, URZ ;  /* 0x0000220015188890 */ /* 0x000fe4000fffe0ff */
[----:B------:R-:W-:Y:S01]  /*5a30*/  @!P1 R2UR UR4, R0 ;  /* 0x00000000000492ca */ /* 0x000fe200000e0000 */
[----:B------:R-:W-:Y:S01]  /*5a40*/  VOTEU.ALL UP0, P1 ;  /* 0x0000000000ff7886 */ /* 0x000fe20000800000 */
[----:B------:R-:W-:Y:S01]  /*5a50*/  UMOV UR27, UR35 ;  /* 0x00000023001b7c82 */ /* 0x000fe20008000000 */
[----:B------:R-:W-:Y:S01]  /*5a60*/  UMOV UR28, UR60 ;  /* 0x0000003c001c7c82 */ /* 0x000fe20008000000 */
[----:B------:R-:W-:Y:S03]  /*5a70*/  @!P1 IMAD.MOV.U32 R0, RZ, RZ, 0x2000 ;  /* 0x00002000ff009424 */ /* 0x000fe600078e00ff */
[----:B------:R-:W-:Y:S06]  /*5a80*/  IMAD.U32 R6, RZ, RZ, UR5 ;  /* 0x00000005ff067e24 */ /* 0x000fec000f8e00ff */
[----:B------:R-:W-:Y:S01]  /*5a90*/  IMAD.U32 R7, RZ, RZ, UR4 ;  /* 0x00000004ff077e24 */ /* 0x000fe2000f8e00ff */
[----:B------:R-:W-:Y:S04]  /*5aa0*/  @!P1 R2UR UR4, R6 ;  /* 0x00000000060492ca */ /* 0x000fe800000e0000 */
[----:B------:R-:W-:Y:S11]  /*5ab0*/  @!P1 R2UR UR5, R7 ;  /* 0x00000000070592ca */ /* 0x000ff600000e0000 */
[----:B------:R-:W-:Y:S02]  /*5ac0*/  @!UPT UIADD3 URZ, UPT, UPT, URZ, URZ, URZ ;  /* 0x000000fffffff290 */ /* 0x000fe4000fffe0ff */
[----:B------:R3:W-:Y:S01]  /*5ad0*/  @!UP0 UTMALDG.3D [UR24], [UR4], desc[UR6] ;  /* 0x00000618040085b4 */ /* 0x0007e20008011000 */
[----:B------:R4:W-:Y:S01]  /*5ae0*/  @!P1 SYNCS.ARRIVE.TRANS64.RED.A0TR RZ, [UR21+0x28], R0 ;  /* 0x00002800ffff99a7 */ /* 0x0009e20008300415 */
[----:B---3--:R-:W-:Y:S09]  /*5af0*/  UPRMT UR4, UR62, 0x654, UR25 ;  /* 0x000006543e047896 */ /* 0x008ff20008000019 */
[----:B------:R-:W-:Y:S01]  /*5b00*/  SYNCS.ARRIVE.TRANS64.RED.A1T0 RZ, [UR4], RZ ;  /* 0x000000ffffff79a7 */ /* 0x000fe20008100404 */
[----:B------:R-:W3:Y:S02]  /*5b10*/  SYNCS.PHASECHK.TRANS64.TRYWAIT P0, [UR21+0x50], R4 ;  /* 0x00005004ff0075a7 */ /* 0x000ee40008001115 */
[----:B---34-:R-:W-:Y:S05]  /*5b20*/  @!P0 BRA `(.L_x_96) ;  /* 0x00000044006c8947 */ /* 0x018fea0003800000 */
.L_x_184:
[----:B------:R-:W-:Y:S01]  /*5b30*/  @!P1 IADD3 R2, P0, PT, R12, 0x580, RZ ;  /* 0x000005800c029810 */ /* 0x000fe20007f1e0ff */
[----:B------:R-:W-:Y:S01]  /*5b40*/  VOTEU.ALL UP0, P1 ;  /* 0x0000000000ff7886 */ /* 0x000fe20000800000 */
[----:B------:R-:W-:Y:S01]  /*5b50*/  UMOV UR6, 0x0 ;  /* 0x0000000000067882 */ /* 0x000fe20000000000 */
[----:B------:R-:W-:Y:S01]  /*5b60*/  UMOV UR7, 0x10000000 ;  /* 0x1000000000077882 */ /* 0x000fe20000000000 */
[----:B------:R-:W-:Y:S01]  /*5b70*/  @!P1 R2UR UR5, R2 ;  /* 0x00000000020592ca */ /* 0x000fe200000e0000 */
[----:B------:R-:W-:Y:S01]  /*5b80*/  @!P1 IMAD.X R0, RZ, RZ, R13, P0 ;  /* 0x000000ffff009224 */ /* 0x000fe200000e060d */
[----:B------:R-:W-:Y:S01]  /*5b90*/  @!UP0 UIADD3 UR18, UPT, UPT, UR34, 0x20, URZ ;  /* 0x0000002022128890 */ /* 0x000fe2000fffe0ff */
[----:B------:R-:W-:Y:S01]  /*5ba0*/  VIADD R10, R10, 0x1 ;  /* 0x000000010a0a7836 */ /* 0x000fe20000000000 */
        /* <DEDUP_REMOVED lines=17> */
.L_x_186:
[----:B------:R-:W-:Y:S01]  /*5cc0*/  @!P1 IADD3 R2, P0, PT, R12, 0x580, RZ ;  /* 0x000005800c029810 */ /* 0x000fe20007f1e0ff */
[----:B------:R-:W-:Y:S01]  /*5cd0*/  VOTEU.ALL UP0, P1 ;  /* 0x0000000000ff7886 */ /* 0x000fe20000800000 */
[----:B------:R-:W-:Y:S01]  /*5ce0*/  UMOV UR6, 0x0 ;  /* 0x0000000000067882 */ /* 0x000fe20000000000 */
[----:B------:R-:W-:Y:S01]  /*5cf0*/  UMOV UR7, 0x10000000 ;  /* 0x1000000000077882 */ /* 0x000fe20000000000 */
[----:B------:R-:W-:Y:S01]  /*5d00*/  @!P1 R2UR UR5, R2 ;  /* 0x00000000020592ca */ /* 0x000fe200000e0000 */
[----:B------:R-:W-:Y:S01]  /*5d10*/  @!P1 IMAD.X R0, RZ, RZ, R13, P0 ;  /* 0x000000ffff009224 */ /* 0x000fe200000e060d */
[----:B------:R-:W-:Y:S01]  /*5d20*/  @!UP0 UIADD3 UR10, UPT, UPT, UR34, 0x30, URZ ;  /* 0x00000030220a8890 */ /* 0x000fe2000fffe0ff */
[----:B------:R-:W-:Y:S01]  /*5d30*/  R2UR UR18, R58 ;  /* 0x000000003a1272ca */ /* 0x000fe200000e0000 */
[----:B------:R-:W-:Y:S01]  /*5d40*/  @!UP0 UIADD3 UR8, UPT, UPT, UR21, 0x6200, URZ ;  /* 0x0000620015088890 */ /* 0x000fe2000fffe0ff */
[----:B------:R-:W-:Y:S01]  /*5d50*/  R2UR UR16, R59 ;  /* 0x000000003b1072ca */ /* 0x000fe200000e0000 */
[----:B------:R-:W-:Y:S01]  /*5d60*/  @!UP0 UIADD3 UR9, UPT, UPT, UR21, 0x38, URZ ;  /* 0x0000003815098890 */ /* 0x000fe2000fffe0ff */
[----:B------:R-:W-:Y:S01]  /*5d70*/  @!P1 R2UR UR4, R0 ;  /* 0x00000000000492ca */ /* 0x000fe200000e0000 */
[----:B------:R-:W-:Y:S01]  /*5d80*/  VOTEU.ALL UP0, P1 ;  /* 0x0000000000ff7886 */ /* 0x000fe20000800000 */
[----:B------:R-:W-:Y:S01]  /*5d90*/  UMOV UR11, UR35 ;  /* 0x00000023000b7c82 */ /* 0x000fe20008000000 */
[----:B------:R-:W-:Y:S01]  /*5da0*/  UMOV UR12, UR60 ;  /* 0x0000003c000c7c82 */ /* 0x000fe20008000000 */
[C---:B------:R-:W-:Y:S01]  /*5db0*/  ISETP.NE.AND P0, PT, R10.reuse, 0x2, PT ;  /* 0x000000020a00780c */ /* 0x040fe20003f05270 */
[----:B------:R-:W-:Y:S01]  /*5dc0*/  UMOV UR60, UR29 ;  /* 0x0000001d003c7c82 */ /* 0x000fe20008000000 */
[----:B--2---:R-:W-:Y:S01]  /*5dd0*/  IMAD.U32 R4, RZ, RZ, UR5 ;  /* 0x00000005ff047e24 */ /* 0x004fe2000f8e00ff */
[----:B------:R-:W-:Y:S01]  /*5de0*/  LOP3.LUT R11, R11, 0x1, RZ, 0x3c, !PT ;  /* 0x000000010b0b7812 */ /* 0x000fe200078e3cff */
[----:B------:R-:W-:Y:S01]  /*5df0*/  UPLOP3.LUT UP4, UPT, UPT, UPT, UPT, 0x80, 0x8 ;  /* 0x000000000008789c */ /* 0x000fe20003f8f070 */
[----:B------:R-:W-:Y:S01]  /*5e00*/  SEL R0, RZ, 0x1, P0 ;  /* 0x00000001ff007807 */ /* 0x000fe20000000000 */
[----:B------:R-:W-:Y:S01]  /*5e10*/  UIADD3 UR28, UPT, UPT, UR13, UR18, URZ ;  /* 0x000000120d1c7290 */ /* 0x000fe2000fffe0ff */
[----:B------:R-:W-:Y:S01]  /*5e20*/  SEL R10, R10, RZ, P0 ;  /* 0x000000ff0a0a7207 */ /* 0x000fe20000000000 */
[----:B------:R-:W-:Y:S01]  /*5e30*/  UIADD3 UR24, UPT, UPT, UR14, UR16, URZ ;  /* 0x000000100e187290 */ /* 0x000fe2000fffe0ff */
[----:B------:R-:W-:Y:S01]  /*5e40*/  IMAD.U32 R5, RZ, RZ, UR4 ;  /* 0x00000004ff057e24 */ /* 0x000fe2000f8e00ff */
[----:B------:R-:W-:Y:S02]  /*5e50*/  @!P1 R2UR UR4, R4 ;  /* 0x00000000040492ca */ /* 0x000fe400000e0000 */
[----:B------:R-:W-:Y:S02]  /*5e60*/  LOP3.LUT R9, R9, R0, RZ, 0x3c, !PT ;  /* 0x0000000009097212 */ /* 0x000fe400078e3cff */
[----:B------:R-:W-:Y:S11]  /*5e70*/  @!P1 R2UR UR5, R5 ;  /* 0x00000000050592ca */ /* 0x000ff600000e0000 */
[----:B------:R-:W-:Y:S02]  /*5e80*/  @!UPT UIADD3 URZ, UPT, UPT, URZ, URZ, URZ ;  /* 0x000000fffffff290 */ /* 0x000fe4000fffe0ff */
[----:B------:R2:W-:Y:S01]  /*5e90*/  @!UP0 UTMALDG.3D [UR8], [UR4], desc[UR6] ;  /* 0x00000608040085b4 */ /* 0x0005e20008011000 */
[----:B------:R2:W-:Y:S01]  /*5ea0*/  @!P1 SYNCS.ARRIVE.TRANS64.RED.A0TR RZ, [UR21+0x38], R3 ;  /* 0x00003803ffff99a7 */ /* 0x0005e20008300415 */
[----:B------:R-:W-:Y:S01]  /*5eb0*/  SYNCS.ARRIVE.TRANS64.RED.A1T0 RZ, [UR44], RZ ;  /* 0x000000ffffff79a7 */ /* 0x000fe2000810042c */
[----:B------:R-:W-:Y:S05]  /*5ec0*/  BRA.U UP2, `(.L_x_98) ;  /* 0xfffffff102487547 */ /* 0x000fea000b83ffff */
[----:B--2---:R-:W-:-:S04]  /*5ed0*/  SHF.L.U32 R3, R11, 0x1f, RZ ;  /* 0x0000001f0b037819 */ /* 0x004fc800000006ff */
[----:B------:R-:W2:Y:S02]  /*5ee0*/  SYNCS.PHASECHK.TRANS64.TRYWAIT P0, [UR21+0x40], R3 ;  /* 0x00004003ff0075a7 */ /* 0x000ea40008001115 */
[----:B--2---:R-:W-:Y:S05]  /*5ef0*/  @!P0 BRA `(.L_x_99) ;  /* 0x0000004000a88947 */ /* 0x004fea0003800000 */
.L_x_188:
[----:B------:R-:W3:Y:S02]  /*5f00*/  SYNCS.PHASECHK.TRANS64.TRYWAIT P0, [UR21+0x48], R3 ;  /* 0x00004803ff0075a7 */ /* 0x000ee40008001115 */
[----:B---3--:R-:W-:Y:S05]  /*5f10*/  @!P0 BRA `(.L_x_100) ;  /* 0x0000004000b88947 */ /* 0x008fea0003800000 */
.L_x_190:
[----:B------:R-:W3:Y:S02]  /*5f20*/  SYNCS.PHASECHK.TRANS64.TRYWAIT P0, [UR21+0x50], R3 ;  /* 0x00005003ff0075a7 */ /* 0x000ee40008001115 */
[----:B---3--:R-:W-:Y:S05]  /*5f30*/  @!P0 BRA `(.L_x_101) ;  /* 0x0000004000c88947 */ /* 0x008fea0003800000 */
.L_x_192:
[----:B--2---:R-:W-:-:S07]  /*5f40*/  MOV R0, UR21 ;  /* 0x0000001500007c02 */ /* 0x004fce0008000f00 */
.L_x_102:
[----:B--2---:R-:W-:-:S04]  /*5f50*/  SHF.L.U32 R3, R11, 0x1f, RZ ;  /* 0x0000001f0b037819 */ /* 0x004fc800000006ff */
[----:B------:R2:W3:Y:S03]  /*5f60*/  SYNCS.PHASECHK.TRANS64.TRYWAIT P0, [R0+URZ+0x58], R3 ;  /* 0x00005803000075a7 */ /* 0x0004e600080011ff */
[----:B---3--:R-:W-:Y:S05]  /*5f70*/  @!P0 NANOSLEEP.SYNCS 0x989680 ;  /* 0x009896800000895d */ /* 0x008fea0003900000 */
[----:B------:R-:W3:Y:S02]  /*5f80*/  @!P0 SYNCS.PHASECHK.TRANS64 P0, [R0+URZ+0x58], R3 ;  /* 0x00005803000085a7 */ /* 0x000ee400080010ff */
[----:B-1-3--:R-:W-:Y:S05]  /*5f90*/  @P0 EXIT ;  /* 0x000000000000094d */ /* 0x00afea0003800000 */
[----:B------:R-:W-:Y:S05]  /*5fa0*/  BRA `(.L_x_102) ;  /* 0xfffffffc00e87947 */ /* 0x000fea000383ffff */
.L_x_87:
[----:B------:R-:W-:-:S06]  /*5fb0*/  UISETP.GE.AND UP0, UPT, UR20, 0x4, UPT ;  /* 0x000000041400788c */ /* 0x000fcc000bf06270 */
[----:B------:R-:W-:-:S13]  /*5fc0*/  PLOP3.LUT P0, PT, PT, PT, UP0, 0x80, 0x8 ;  /* 0x000000000008781c */ /* 0x000fda0003f0f008 */
[----:B-1----:R-:W-:Y:S05]  /*5fd0*/  @!P0 EXIT ;  /* 0x000000000000894d */ /* 0x002fea0003800000 */
[----:B------:R-:W-:Y:S01]  /*5fe0*/  BAR.SYNC.DEFER_BLOCKING 0x6, 0xa0 ;  /* 0x0182800000007b1d */ /* 0x000fe20000010000 */
[C---:B------:R-:W-:Y:S01]  /*5ff0*/  IMAD.SHL.U32 R2, R70.reuse, 0x10, RZ ;  /* 0x0000001046027824 */ /* 0x040fe200078e00ff */
[C---:B------:R-:W-:Y:S01]  /*6000*/  SHF.L.U32 R23, R70.reuse, 0x10, RZ ;  /* 0x0000001046177819 */ /* 0x040fe200000006ff */
[C---:B------:R-:W-:Y:S01]  /*6010*/  IMAD.SHL.U32 R69, R70.reuse, 0x2, RZ ;  /* 0x0000000246457824 */ /* 0x040fe200078e00ff */
[----:B------:R-:W-:Y:S01]  /*6020*/  LOP3.LUT R71, R70, 0x60, RZ, 0xc0, !PT ;  /* 0x0000006046477812 */ /* 0x000fe200078ec0ff */
[----:B------:R-:W-:Y:S01]  /*6030*/  HFMA2 R62, -RZ, RZ, 0, 0 ;  /* 0x00000000ff3e7431 */ /* 0x000fe200000001ff */
[----:B------:R-:W-:Y:S02]  /*6040*/  UMOV UR43, 0x400 ;  /* 0x00000400002b7882 */ /* 0x000fe40000000000 */
[----:B------:R-:W1:Y:S01]  /*6050*/  LDC.64 R54, c[0x0][0x8b0] ;  /* 0x00022c00ff367b82 */ /* 0x000e620000000a00 */
[----:B------:R-:W-:Y:S01]  /*6060*/  ULEA UR43, UR62, UR43, 0x18 ;  /* 0x0000002b3e2b7291 */ /* 0x000fe2000f8ec0ff */
[----:B------:R-:W-:Y:S01]  /*6070*/  LOP3.LUT R6, R2, 0x60, RZ, 0xc0, !PT ;  /* 0x0000006002067812 */ /* 0x000fe200078ec0ff */
[----:B------:R-:W2:Y:S01]  /*6080*/  LDCU.64 UR6, c[0x0][0x890] ;  /* 0x00011200ff0677ac */ /* 0x000ea20008000a00 */
[----:B------:R-:W-:Y:S01]  /*6090*/  LOP3.LUT R68, R70, 0x2, RZ, 0xc0, !PT ;  /* 0x0000000246447812 */ /* 0x000fe200078ec0ff */
[----:B------:R-:W-:Y:S01]  /*60a0*/  IMAD.MOV.U32 R66, RZ, RZ, 0x1 ;  /* 0x00000001ff427424 */ /* 0x000fe200078e00ff */
[----:B------:R-:W-:Y:S01]  /*60b0*/  LOP3.LUT R69, R6, 0xc, R69, 0xf8, !PT ;  /* 0x0000000c06457812 */ /* 0x000fe200078ef845 */
[----:B------:R-:W-:Y:S01]  /*60c0*/  UIADD3 UR4, UPT, UPT, UR43, 0x200, URZ ;  /* 0x000002002b047890 */ /* 0x000fe2000fffe0ff */
[----:B------:R-:W3:Y:S01]  /*60d0*/  LDC.64 R52, c[0x0][0x8a8] ;  /* 0x00022a00ff347b82 */ /* 0x000ee20000000a00 */
[----:B------:R-:W-:Y:S01]  /*60e0*/  LOP3.LUT R23, R23, 0x600000, RZ, 0xc0, !PT ;  /* 0x0060000017177812 */ /* 0x000fe200078ec0ff */
[----:B------:R-:W-:Y:S01]  /*60f0*/  IMAD.MOV.U32 R22, RZ, RZ, RZ ;  /* 0x000000ffff167224 */ /* 0x000fe200078e00ff */
[----:B------:R-:W-:-:S02]  /*6100*/  LOP3.LUT R69, R69, 0x790, R2, 0xf8, !PT ;  /* 0x0000079045457812 */ /* 0x000fc400078ef802 */
[----:B------:R-:W-:Y:S01]  /*6110*/  CS2R R64, SRZ ;  /* 0x0000000000407805 */ /* 0x000fe2000001ff00 */
[----:B------:R-:W-:Y:S01]  /*6120*/  IMAD.U32 R60, RZ, RZ, UR4 ;  /* 0x00000004ff3c7e24 */ /* 0x000fe2000f8e00ff */
[----:B------:R-:W-:Y:S01]  /*6130*/  LOP3.LUT R70, R70, 0x4, RZ, 0xc0, !PT ;  /* 0x0000000446467812 */ /* 0x000fe200078ec0ff */
[----:B------:R-:W4:Y:S01]  /*6140*/  LDCU UR58, c[0x0][0x370] ;  /* 0x00006e00ff3a77ac */ /* 0x000f220008000800 */
[----:B------:R-:W4:Y:S02]  /*6150*/  LDS R0, [UR43+0x120] ;  /* 0x0001202bff007984 */ /* 0x000f240008000800 */
[----:B------:R-:W-:Y:S01]  /*6160*/  LEA R69, R69, R60, 0x2 ;  /* 0x0000003c45457211 */ /* 0x000fe200078e10ff */
[----:B------:R-:W1:Y:S01]  /*6170*/  LDCU UR42, c[0x0][0xb0c] ;  /* 0x00016180ff2a77ac */ /* 0x000e620008000800 */
[----:B--2---:R-:W-:Y:S01]  /*6180*/  IMAD.U32 R73, RZ, RZ, UR6 ;  /* 0x00000006ff497e24 */ /* 0x004fe2000f8e00ff */
[----:B------:R-:W-:Y:S02]  /*6190*/  MOV R72, UR7 ;  /* 0x0000000700487c02 */ /* 0x000fe40008000f00 */
[--C-:B------:R-:W-:Y:S01]  /*61a0*/  IMAD R68, R68, -0x10, R69.reuse ;  /* 0xfffffff044447824 */ /* 0x100fe200078e0245 */
[----:B------:R-:W2:Y:S01]  /*61b0*/  LDCU UR38, c[0x0][0xb30] ;  /* 0x00016600ff2677ac */ /* 0x000ea20008000800 */
[----:B------:R-:W-:Y:S01]  /*61c0*/  IMAD R67, R70, -0x10, R69 ;  /* 0xfffffff046437824 */ /* 0x000fe200078e0245 */
[----:B------:R-:W1:Y:S01]  /*61d0*/  LDCU.64 UR56, c[0x0][0x888] ;  /* 0x00011100ff3877ac */ /* 0x000e620008000a00 */
[----:B------:R-:W1:Y:S01]  /*61e0*/  LDCU.64 UR40, c[0x0][0xb28] ;  /* 0x00016500ff2877ac */ /* 0x000e620008000a00 */
[----:B------:R-:W1:Y:S01]  /*61f0*/  LDCU.128 UR52, c[0x0][0xb10] ;  /* 0x00016200ff3477ac */ /* 0x000e620008000c00 */
[----:B------:R-:W1:Y:S01]  /*6200*/  LDCU UR47, c[0x0][0x374] ;  /* 0x00006e80ff2f77ac */ /* 0x000e620008000800 */
[----:B------:R-:W-:Y:S01]  /*6210*/  UMOV UR46, URZ ;  /* 0x000000ff002e7c82 */ /* 0x000fe20008000000 */
[----:B------:R-:W-:Y:S01]  /*6220*/  UMOV UR45, URZ ;  /* 0x000000ff002d7c82 */ /* 0x000fe20008000000 */
[----:B-1234-:R-:W-:-:S07]  /*6230*/  IMAD.IADD R23, R0, 0x1, R23 ;  /* 0x0000000100177824 */ /* 0x01efce00078e0217 */
.L_x_146:
[----:B------:R-:W-:Y:S02]  /*6240*/  LEA R3, R62, UR43, 0x3 ;  /* 0x0000002b3e037c11 */ /* 0x000fe4000f8e18ff */
[----:B------:R-:W-:Y:S02]  /*6250*/  SHF.L.U32 R0, R64, 0x1f, RZ ;  /* 0x0000001f40007819 */ /* 0x000fe400000006ff */
[----:B-1----:R-:W-:Y:S02]  /*6260*/  LEA R5, R62, UR43, 0x4 ;  /* 0x0000002b3e057c11 */ /* 0x002fe4000f8e20ff */
[----:B------:R-:W1:Y:S02]  /*6270*/  SYNCS.PHASECHK.TRANS64.TRYWAIT P0, [R3+URZ+0x70], R0 ;  /* 0x00007000030075a7 */ /* 0x000e6400080011ff */
[----:B-12---:R-:W-:Y:S05]  /*6280*/  @!P0 BRA `(.L_x_103) ;  /* 0x00000040000c8947 */ /* 0x006fea0003800000 */
.L_x_193:
[----:B------:R-:W2:Y:S01]  /*6290*/  LDS.128 R4, [R5+0x100] ;  /* 0x0001000005047984 */ /* 0x000ea20000000c00 */
        /* <DEDUP_REMOVED lines=10> */
[----:B------:R-:W-:Y:S01]  /*6340*/  PLOP3.LUT P0, PT, PT, PT, UP1, 0x80, 0x8 ;  /* 0x000000000008781c */ /* 0x000fe20003f0f018 */
[----:B------:R-:W-:Y:S11]  /*6350*/  UP2UR UR61, UPR, URZ, 0x2 ;  /* 0x00000002ff3d7883 */ /* 0x000ff60008000000 */
[----:B------:R-:W-:Y:S01]  /*6360*/  @!UPT UIADD3 URZ, UPT, UPT, URZ, URZ, URZ ;  /* 0x000000fffffff290 */ /* 0x000fe2000fffe0ff */
[----:B-1----:R-:W-:Y:S02]  /*6370*/  @P0 SHF.R.U32.HI R0, RZ, 0x10, R5 ;  /* 0x00000010ff000819 */ /* 0x002fe40000011605 */
        /* <DEDUP_REMOVED lines=12> */
[----:B------:R-:W2:Y:S01]  /*6440*/  LDCU UR12, c[0x0][0xb20] ;  /* 0x00016400ff0c77ac */ /* 0x000ea20008000800 */
[----:B------:R-:W-:Y:S02]  /*6450*/  UIMAD.WIDE.U32 UR4, UR47, UR55, URZ ;  /* 0x000000372f0472a5 */ /* 0x000fe4000f8e00ff */
[----:B------:R-:W-:Y:S02]  /*6460*/  UIMAD.WIDE.U32 UR6, UR58, UR52, URZ ;  /* 0x000000343a0672a5 */ /* 0x000fe4000f8e00ff */
[----:B------:R-:W-:Y:S02]  /*6470*/  UISETP.NE.AND UP0, UPT, UR54, 0x1, UPT ;  /* 0x000000013600788c */ /* 0x000fe4000bf05270 */
[----:B------:R-:W-:Y:S02]  /*6480*/  UIMAD.WIDE.U32 UR8, UR36, UR55, URZ ;  /* 0x00000037240872a5 */ /* 0x000fe4000f8e00ff */
[----:B------:R-:W-:Y:S02]  /*6490*/  UIMAD.WIDE.U32 UR10, UR37, UR52, URZ ;  /* 0x00000034250a72a5 */ /* 0x000fe4000f8e00ff */
[----:B------:R-:W-:Y:S02]  /*64a0*/  UISETP.NE.AND UP1, UPT, UR42, 0x1, UPT ;  /* 0x000000012a00788c */ /* 0x000fe4000bf25270 */
[----:B------:R-:W-:Y:S01]  /*64b0*/  UISETP.NE.AND UP2, UPT, UR39, 0x1, UPT ;  /* 0x000000012700788c */ /* 0x000fe2000bf45270 */
[----:B------:R-:W-:Y:S02]  /*64c0*/  UMOV UR4, UR5 ;  /* 0x0000000500047c82 */ /* 0x000fe40008000000 */
[----:B--2---:R-:W-:Y:S03]  /*64d0*/  USHF.R.U32.HI UR5, URZ, UR12, UR4 ;  /* 0x0000000cff057299 */ /* 0x004fe60008011604 */
[----:B------:R-:W-:Y:S02]  /*64e0*/  UMOV UR4, UR7 ;  /* 0x0000000700047c82 */ /* 0x000fe40008000000 */
[----:B------:R-:W-:Y:S02]  /*64f0*/  USHF.R.U32.HI UR7, URZ, UR53, UR4 ;  /* 0x00000035ff077299 */ /* 0x000fe40008011604 */
[----:B------:R-:W-:Y:S02]  /*6500*/  USEL UR4, UR47, UR5, !UP0 ;  /* 0x000000052f047287 */ /* 0x000fe4000c000000 */
[----:B------:R-:W-:Y:S01]  /*6510*/  USEL UR7, UR58, UR7, !UP1 ;  /* 0x000000073a077287 */ /* 0x000fe2000c800000 */
[----:B------:R-:W-:Y:S01]  /*6520*/  UMOV UR5, UR9 ;  /* 0x0000000900057c82 */ /* 0x000fe20008000000 */
[----:B------:R-:W-:Y:S02]  /*6530*/  UIMAD.WIDE.U32 UR8, UR4, UR40, URZ ;  /* 0x00000028040872a5 */ /* 0x000fe4000f8e00ff */
[----:B------:R-:W-:Y:S03]  /*6540*/  USHF.R.U32.HI UR6, URZ, UR12, UR5 ;  /* 0x0000000cff067299 */ /* 0x000fe60008011605 */
[----:B------:R-:W-:Y:S01]  /*6550*/  UMOV UR5, UR11 ;  /* 0x0000000b00057c82 */ /* 0x000fe20008000000 */
[----:B------:R-:W-:Y:S02]  /*6560*/  UIMAD.WIDE.U32 UR10, UR7, UR40, URZ ;  /* 0x00000028070a72a5 */ /* 0x000fe4000f8e00ff */
[----:B------:R-:W-:Y:S02]  /*6570*/  USHF.R.U32.HI UR12, URZ, UR53, UR5 ;  /* 0x00000035ff0c7299 */ /* 0x000fe40008011605 */
[----:B------:R-:W-:Y:S01]  /*6580*/  USEL UR6, UR36, UR6, !UP0 ;  /* 0x0000000624067287 */ /* 0x000fe2000c000000 */
[----:B------:R-:W-:Y:S02]  /*6590*/  UMOV UR5, UR9 ;  /* 0x0000000900057c82 */ /* 0x000fe40008000000 */
[----:B------:R-:W-:Y:S01]  /*65a0*/  UMOV UR10, UR11 ;  /* 0x0000000b000a7c82 */ /* 0x000fe20008000000 */
[----:B------:R-:W-:Y:S02]  /*65b0*/  @UP2 USHF.R.U32.HI UR4, URZ, UR41, UR5 ;  /* 0x00000029ff042299 */ /* 0x000fe40008011605 */
[----:B------:R-:W-:Y:S02]  /*65c0*/  @UP2 USHF.R.U32.HI UR7, URZ, UR41, UR10 ;  /* 0x00000029ff072299 */ /* 0x000fe4000801160a */
[----:B------:R-:W-:Y:S02]  /*65d0*/  UIMAD UR4, UR39, UR4, URZ ;  /* 0x00000004270472a4 */ /* 0x000fe4000f8e02ff */
[----:B------:R-:W-:Y:S02]  /*65e0*/  UIMAD.WIDE.U32 UR10, UR6, UR40, URZ ;  /* 0x00000028060a72a5 */ /* 0x000fe4000f8e00ff */
[----:B------:R-:W-:Y:S02]  /*65f0*/  USEL UR5, UR37, UR12, !UP1 ;  /* 0x0000000c25057287 */ /* 0x000fe4000c800000 */
[----:B------:R-:W-:Y:S02]  /*6600*/  UIMAD UR8, UR39, UR7, URZ ;  /* 0x00000007270872a4 */ /* 0x000fe4000f8e02ff */
[----:B------:R-:W-:Y:S03]  /*6610*/  UISETP.GE.AND UP0, UPT, UR6, UR4, UPT ;  /* 0x000000040600728c */ /* 0x000fe6000bf06270 */
[----:B------:R-:W-:Y:S01]  /*6620*/  UMOV UR4, UR11 ;  /* 0x0000000b00047c82 */ /* 0x000fe20008000000 */
[----:B------:R-:W-:Y:S02]  /*6630*/  UISETP.GE.OR UP0, UPT, UR5, UR8, UP0 ;  /* 0x000000080500728c */ /* 0x000fe40008706670 */
[----:B------:R-:W-:Y:S02]  /*6640*/  USHF.R.U32.HI UR4, URZ, UR41, UR4 ;  /* 0x00000029ff047299 */ /* 0x000fe40008011604 */
[----:B------:R-:W-:Y:S02]  /*6650*/  UIMAD.WIDE.U32 UR8, UR5, UR40, URZ ;  /* 0x00000028050872a5 */ /* 0x000fe4000f8e00ff */
[----:B------:R-:W-:Y:S02]  /*6660*/  USEL UR11, UR6, UR4, !UP2 ;  /* 0x00000004060b7287 */ /* 0x000fe4000d000000 */
[----:B------:R-:W-:Y:S02]  /*6670*/  UIADD3 UR8, UPT, UPT, -UR5, URZ, URZ ;  /* 0x000000ff05087290 */ /* 0x000fe4000fffe1ff */
[----:B------:R-:W-:Y:S01]  /*6680*/  UIADD3 UR10, UPT, UPT, -UR11, URZ, URZ ;  /* 0x000000ff0b0a7290 */ /* 0x000fe2000fffe1ff */
[----:B------:R-:W-:Y:S01]  /*6690*/  @!UP0 UMOV UR4, UR9 ;  /* 0x0000000900048c82 */ /* 0x000fe20008000000 */
[----:B------:R-:W-:Y:S02]  /*66a0*/  UIADD3 UR9, UPT, UPT, -UR6, URZ, URZ ;  /* 0x000000ff06097290 */ /* 0x000fe4000fffe1ff */
[----:B------:R-:W-:Y:S02]  /*66b0*/  @!UP0 USHF.R.U32.HI UR4, URZ, UR41, UR4 ;  /* 0x00000029ff048299 */ /* 0x000fe40008011604 */
[----:B------:R-:W-:Y:S02]  /*66c0*/  UIMAD UR10, UR39, UR10, UR6 ;  /* 0x0000000a270a72a4 */ /* 0x000fe4000f8e0206 */
[----:B------:R-:W-:Y:S04]  /*66d0*/  @!UP0 USEL UR4, UR5, UR4, !UP2 ;  /* 0x0000000405048287 */ /* 0x000fe8000d000000 */
[----:B------:R-:W-:Y:S02]  /*66e0*/  @!UP0 UIMAD UR10, UR7, UR10, UR4 ;  /* 0x0000000a070a82a4 */ /* 0x000fe4000f8e0204 */
[----:B------:R-:W-:Y:S02]  /*66f0*/  @!UP0 UIADD3 UR11, UPT, UPT, UR11, -UR4, URZ ;  /* 0x800000040b0b8290 */ /* 0x000fe4000fffe0ff */
[----:B------:R-:W-:Y:S02]  /*6700*/  UIMAD UR7, UR42, UR8, UR37 ;  /* 0x000000082a0772a4 */ /* 0x000fe4000f8e0225 */
[----:B------:R-:W-:Y:S02]  /*6710*/  @!UP0 UIMAD UR6, UR11, UR39, UR5 ;  /* 0x000000270b0682a4 */ /* 0x000fe4000f8e0205 */
[----:B------:R-:W-:Y:S01]  /*6720*/  UIMAD UR4, UR54, UR9, UR36 ;  /* 0x00000009360472a4 */ /* 0x000fe2000f8e0224 */
[----:B------:R-:W-:Y:S02]  /*6730*/  @!UP0 UMOV UR5, UR10 ;  /* 0x0000000a00058c82 */ /* 0x000fe40008000000 */
[----:B------:R-:W-:Y:S02]  /*6740*/  UIMAD UR37, UR5, UR42, UR7 ;  /* 0x0000002a052572a4 */ /* 0x000fe4000f8e0207 */
[----:B------:R-:W-:Y:S11]  /*6750*/  UIMAD UR36, UR6, UR54, UR4 ;  /* 0x00000036062472a4 */ /* 0x000ff6000f8e0204 */
[----:B------:R-:W-:Y:S01]  /*6760*/  @!UPT UIADD3 URZ, UPT, UPT, URZ, URZ, URZ ;  /* 0x000000fffffff290 */ /* 0x000fe2000fffe0ff */
.L_x_104:
[----:B------:R-:W-:Y:S01]  /*6770*/  UISETP.NE.AND UP0, UPT, UR38, 0x1, UPT ;  /* 0x000000012600788c */ /* 0x000fe2000bf05270 */
[----:B------:R-:W-:Y:S01]  /*6780*/  LOP3.LUT P0, RZ, R60, 0x1b0, RZ, 0xc0, !PT ;  /* 0x000001b03cff7812 */ /* 0x000fe2000780c0ff */
[----:B------:R-:W-:Y:S01]  /*6790*/  USHF.L.U32 UR50, UR24, 0x7, URZ ;  /* 0x0000000718327899 */ /* 0x000fe200080006ff */
[----:B------:R-:W-:Y:S01]  /*67a0*/  BSSY.RECONVERGENT B6, `(.L_x_105) ;  /* 0x0000034000067945 */ /* 0x000fe20003800200 */
[----:B------:R-:W-:Y:S01]  /*67b0*/  USHF.L.U32 UR49, UR28, 0x6, URZ ;  /* 0x000000061c317899 */ /* 0x000fe200080006ff */
[----:B------:R-:W-:Y:S06]  /*67c0*/  IADD3 R62, PT, PT, R62, 0x1, RZ ;  /* 0x000000013e3e7810 */ /* 0x000fec0007ffe0ff */
[----:B------:R-:W2:Y:S01]  /*67d0*/  @!UP0 LDCU.128 UR12, c[0x0][0xb10] ;  /* 0x00016200ff0c87ac */ /* 0x000ea20008000c00 */
[----:B------:R-:W3:Y:S01]  /*67e0*/  @!UP0 LDCU UR5, c[0x0][0xb0c] ;  /* 0x00016180ff0587ac */ /* 0x000ee20008000800 */
[----:B------:R-:W4:Y:S01]  /*67f0*/  @!UP0 LDCU UR10, c[0x0][0xb20] ;  /* 0x00016400ff0a87ac */ /* 0x000f220008000800 */
[----:B--2---:R-:W-:Y:S02]  /*6800*/  UIMAD.WIDE.U32 UR8, UR37, UR12, URZ ;  /* 0x0000000c250872a5 */ /* 0x004fe4000f8e00ff */
[----:B------:R-:W-:Y:S02]  /*6810*/  UIMAD.WIDE.U32 UR6, UR36, UR15, URZ ;  /* 0x0000000f240672a5 */ /* 0x000fe4000f8e00ff */
[----:B------:R-:W-:Y:S03]  /*6820*/  @!UP0 UISETP.NE.AND UP1, UPT, UR14, 0x1, UPT ;  /* 0x000000010e00888c */ /* 0x000fe6000bf25270 */
[----:B------:R-:W-:Y:S01]  /*6830*/  @!UP0 UMOV UR4, UR9 ;  /* 0x0000000900048c82 */ /* 0x000fe20008000000 */
[----:B---3--:R-:W-:Y:S02]  /*6840*/  @!UP0 UISETP.NE.AND UP2, UPT, UR5, 0x1, UPT ;  /* 0x000000010500888c */ /* 0x008fe4000bf45270 */
[----:B------:R-:W-:Y:S01]  /*6850*/  @!UP0 USHF.R.U32.HI UR4, URZ, UR13, UR4 ;  /* 0x0000000dff048299 */ /* 0x000fe20008011604 */
[----:B------:R-:W-:Y:S02]  /*6860*/  @!UP0 UMOV UR6, UR7 ;  /* 0x0000000700068c82 */ /* 0x000fe40008000000 */
[----:B----4-:R-:W-:Y:S02]  /*6870*/  @!UP0 USHF.R.U32.HI UR6, URZ, UR10, UR6 ;  /* 0x0000000aff068299 */ /* 0x010fe40008011606 */
[----:B------:R-:W-:Y:S02]  /*6880*/  @!UP0 USEL UR7, UR37, UR4, !UP2 ;  /* 0x0000000425078287 */ /* 0x000fe4000d000000 */
[----:B------:R-:W-:Y:S04]  /*6890*/  @!UP0 USEL UR6, UR36, UR6, !UP1 ;  /* 0x0000000624068287 */ /* 0x000fe8000c800000 */
[----:B------:R-:W-:Y:S02]  /*68a0*/  @!UP0 UIADD3 UR4, UPT, UPT, -UR7, UR6, URZ ;  /* 0x0000000607048290 */ /* 0x000fe4000fffe1ff */
[----:B------:R-:W-:Y:S02]  /*68b0*/  @!UP0 UIADD3 UR6, UPT, UPT, UR7, -UR6, URZ ;  /* 0x8000000607068290 */ /* 0x000fe4000fffe0ff */
[----:B------:R-:W-:Y:S02]  /*68c0*/  @!UP0 UIMAD UR37, UR4, UR5, UR37 ;  /* 0x00000005042582a4 */ /* 0x000fe4000f8e0225 */
[----:B------:R-:W-:Y:S01]  /*68d0*/  @!UP0 UIMAD UR36, UR6, UR14, UR36 ;  /* 0x0000000e062482a4 */ /* 0x000fe2000f8e0224 */
[----:B------:R-:W-:Y:S11]  /*68e0*/  @!P0 BRA `(.L_x_106) ;  /* 0x00000000007c8947 */ /* 0x000ff60003800000 */
[----:B------:R-:W2:Y:S01]  /*68f0*/  LDCU.64 UR8, c[0x4][0x80] ;  /* 0x01001000ff0877ac */ /* 0x000ea20008000a00 */
[----:B------:R-:W-:Y:S01]  /*6900*/  MOV R2, 0x0 ;  /* 0x0000000000027802 */ /* 0x000fe20000000f00 */
[----:B------:R-:W-:Y:S02]  /*6910*/  HFMA2 R12, -RZ, RZ, 0, 5.9604644775390625e-08 ;  /* 0x00000001ff0c7431 */ /* 0x000fe400000001ff */
[----:B------:R-:W-:Y:S01]  /*6920*/  IMAD.MOV.U32 R8, RZ, RZ, 0x70 ;  /* 0x00000070ff087424 */ /* 0x000fe200078e00ff */
[----:B------:R3:W4:Y:S01]  /*6930*/  LDC.64 R14, c[0x4][R2] ;  /* 0x01000000020e7b82 */ /* 0x0007220000000a00 */
[----:B------:R-:W1:Y:S01]  /*6940*/  LDCU.64 UR6, c[0x4][0x88] ;  /* 0x01001100ff0677ac */ /* 0x000e620008000a00 */
[----:B------:R-:W-:Y:S01]  /*6950*/  IMAD.MOV.U32 R13, RZ, RZ, RZ ;  /* 0x000000ffff0d7224 */ /* 0x000fe200078e00ff */
[----:B------:R-:W1:Y:S01]  /*6960*/  LDCU.64 UR4, c[0x4][0x8] ;  /* 0x01000100ff0477ac */ /* 0x000e620008000a00 */
[----:B--2---:R-:W-:Y:S01]  /*6970*/  MOV R5, UR9 ;  /* 0x0000000900057c02 */ /* 0x004fe20008000f00 */
[----:B------:R-:W-:Y:S01]  /*6980*/  IMAD.U32 R4, RZ, RZ, UR8 ;  /* 0x00000008ff047e24 */ /* 0x000fe2000f8e00ff */
[----:B-1----:R-:W-:Y:S01]  /*6990*/  MOV R7, UR7 ;  /* 0x0000000700077c02 */ /* 0x002fe20008000f00 */
[----:B------:R-:W-:Y:S01]  /*69a0*/  IMAD.U32 R6, RZ, RZ, UR6 ;  /* 0x00000006ff067e24 */ /* 0x000fe2000f8e00ff */
[----:B------:R-:W-:Y:S01]  /*69b0*/  MOV R11, UR5 ;  /* 0x00000005000b7c02 */ /* 0x000fe20008000f00 */
[----:B------:R-:W-:Y:S02]  /*69c0*/  IMAD.U32 R10, RZ, RZ, UR4 ;  /* 0x00000004ff0a7e24 */ /* 0x000fe4000f8e00ff */
[----:B------:R-:W-:Y:S07]  /*69d0*/  LEPC R20, `(.L_x_107) ;  /* 0x000000001014794e */ /* 0x000fee0000000000 */
[----:B---345:R-:W-:Y:S05]  /*69e0*/  CALL.ABS.NOINC R14 ;  /* 0x000000000e007343 */ /* 0x038fea0003c00000 */
.L_x_107:
[----:B------:R-:W1:Y:S01]  /*69f0*/  LDCU.64 UR8, c[0x4][0x80] ;  /* 0x01001000ff0877ac */ /* 0x000e620008000a00 */
[----:B------:R-:W2:Y:S01]  /*6a00*/  LDC.64 R2, c[0x4][R2] ;  /* 0x0100000002027b82 */ /* 0x000ea20000000a00 */
[----:B------:R-:W-:Y:S02]  /*6a10*/  HFMA2 R12, -RZ, RZ, 0, 5.9604644775390625e-08 ;  /* 0x00000001ff0c7431 */ /* 0x000fe400000001ff */
[----:B------:R-:W-:Y:S02]  /*6a20*/  IMAD.MOV.U32 R8, RZ, RZ, 0x70 ;  /* 0x00000070ff087424 */ /* 0x000fe400078e00ff */
[----:B------:R-:W-:Y:S01]  /*6a30*/  IMAD.MOV.U32 R13, RZ, RZ, RZ ;  /* 0x000000ffff0d7224 */ /* 0x000fe200078e00ff */
[----:B------:R-:W3:Y:S01]  /*6a40*/  LDCU.64 UR6, c[0x4][0x88] ;  /* 0x01001100ff0677ac */ /* 0x000ee20008000a00 */
[----:B------:R-:W4:Y:S01]  /*6a50*/  LDCU.64 UR4, c[0x4][0x8] ;  /* 0x01000100ff0477ac */ /* 0x000f220008000a00 */
[----:B-1----:R-:W-:Y:S02]  /*6a60*/  MOV R4, UR8 ;  /* 0x0000000800047c02 */ /* 0x002fe40008000f00 */
[----:B------:R-:W-:Y:S02]  /*6a70*/  MOV R5, UR9 ;  /* 0x0000000900057c02 */ /* 0x000fe40008000f00 */
[----:B---3--:R-:W-:Y:S01]  /*6a80*/  MOV R7, UR7 ;  /* 0x0000000700077c02 */ /* 0x008fe20008000f00 */
[----:B------:R-:W-:Y:S01]  /*6a90*/  IMAD.U32 R6, RZ, RZ, UR6 ;  /* 0x00000006ff067e24 */ /* 0x000fe2000f8e00ff */
[----:B----4-:R-:W-:Y:S01]  /*6aa0*/  MOV R11, UR5 ;  /* 0x00000005000b7c02 */ /* 0x010fe20008000f00 */
[----:B------:R-:W-:Y:S02]  /*6ab0*/  IMAD.U32 R10, RZ, RZ, UR4 ;  /* 0x00000004ff0a7e24 */ /* 0x000fe4000f8e00ff */
[----:B------:R-:W-:Y:S07]  /*6ac0*/  LEPC R20, `(.L_x_106) ;  /* 0x000000001014794e */ /* 0x000fee0000000000 */
[----:B--2---:R-:W-:Y:S05]  /*6ad0*/  CALL.ABS.NOINC R2 ;  /* 0x0000000002007343 */ /* 0x004fea0003c00000 */
.L_x_106:
[----:B------:R-:W-:Y:S05]  /*6ae0*/  BSYNC.RECONVERGENT B6 ;  /* 0x0000000000067941 */ /* 0x000fea0003800200 */
.L_x_105:
[----:B------:R-:W-:Y:S01]  /*6af0*/  R2UR UR5, R73 ;  /* 0x00000000490572ca */ /* 0x000fe200000e0000 */
[----:B------:R-:W-:Y:S01]  /*6b00*/  UISETP.NE.AND UP2, UPT, UR63, URZ, UPT ;  /* 0x000000ff3f00728c */ /* 0x000fe2000bf45270 */
[----:B------:R-:W-:Y:S02]  /*6b10*/  R2UR UR4, R72 ;  /* 0x00000000480472ca */ /* 0x000fe400000e0000 */
[----:B------:R-:W-:Y:S02]  /*6b20*/  ISETP.NE.U32.AND P4, PT, R54, RZ, PT ;  /* 0x000000ff3600720c */ /* 0x000fe40003f85070 */
[----:B------:R-:W-:Y:S02]  /*6b30*/  ISETP.NE.U32.AND P2, PT, RZ, UR56, PT ;  /* 0x00000038ff007c0c */ /* 0x000fe4000bf45070 */
[----:B------:R-:W-:Y:S02]  /*6b40*/  PLOP3.LUT P1, PT, PT, PT, UP2, 0x80, 0x8 ;  /* 0x000000000008781c */ /* 0x000fe40003f2f028 */
[----:B------:R-:W-:Y:S02]  /*6b50*/  ISETP.NE.AND.EX P4, PT, R55, RZ, PT, P4 ;  /* 0x000000ff3700720c */ /* 0x000fe40003f85340 */
[----:B------:R-:W-:Y:S01]  /*6b60*/  ISETP.NE.AND.EX P2, PT, RZ, UR57, PT, P2 ;  /* 0x00000039ff007c0c */ /* 0x000fe2000bf45320 */
[----:B------:R-:W-:Y:S04]  /*6b70*/  UISETP.NE.U32.AND UP0, UPT, UR5, URZ, UPT ;  /* 0x000000ff0500728c */ /* 0x000fe8000bf05070 */
[----:B------:R-:W-:Y:S02]  /*6b80*/  UISETP.NE.AND.EX UP1, UPT, UR4, URZ, UPT, UP0 ;  /* 0x000000ff0400728c */ /* 0x000fe4000bf25300 */
[----:B------:R-:W-:Y:S02]  /*6b90*/  UPLOP3.LUT UP0, UPT, UPT, UPT, UPT, 0x40, 0x4 ;  /* 0x000000000004789c */ /* 0x000fe40003f0e870 */
[----:B------:R-:W-:Y:S06]  /*6ba0*/  @UP2 UPLOP3.LUT UP0, UPT, UPT, UPT, UP1, 0x80, 0x8 ;  /* 0x000000000008289c */ /* 0x000fec0003f0f010 */
[----:B------:R-:W-:Y:S01]  /*6bb0*/  PLOP3.LUT P0, PT, PT, PT, UP0, 0x80, 0x8 ;  /* 0x000000000008781c */ /* 0x000fe20003f0f008 */
[----:B------:R-:W-:Y:S01]  /*6bc0*/  @!UPT UIADD3 URZ, UPT, UPT, URZ, URZ, URZ ;  /* 0x000000fffffff290 */ /* 0x000fe2000fffe0ff */
[----:B------:R-:W-:Y:S11]  /*6bd0*/  BRA.U !UP1, `(.L_x_108) ;  /* 0x0000000109407547 */ /* 0x000ff6000b800000 */
[----:B------:R-:W-:Y:S01]  /*6be0*/  UISETP.NE.U32.AND UP0, UPT, UR56, URZ, UPT ;  /* 0x000000ff3800728c */ /* 0x000fe2000bf05070 */
[----:B------:R-:W-:Y:S01]  /*6bf0*/  R2UR UR6, R73 ;  /* 0x00000000490672ca */ /* 0x000fe200000e0000 */
[----:B------:R-:W2:Y:S01]  /*6c00*/  LDCU.64 UR8, c[0x0][0x358] ;  /* 0x00006b00ff0877ac */ /* 0x000ea20008000a00 */
[----:B------:R-:W-:Y:S02]  /*6c10*/  HFMA2 R56, -RZ, RZ, 0, 5.9604644775390625e-08 ;  /* 0x00000001ff387431 */ /* 0x000fe400000001ff */
[----:B-1----:R-:W-:Y:S01]  /*6c20*/  IMAD.MOV.U32 R0, RZ, RZ, 0x1 ;  /* 0x00000001ff007424 */ /* 0x002fe200078e00ff */
[----:B------:R-:W-:Y:S06]  /*6c30*/  UISETP.NE.AND.EX UP0, UPT, UR57, URZ, UPT, UP0 ;  /* 0x000000ff3900728c */ /* 0x000fec000bf05300 */
[----:B------:R-:W-:Y:S05]  /*6c40*/  PLOP3.LUT P3, PT, PT, PT, UP0, 0x80, 0x8 ;  /* 0x000000000008781c */ /* 0x000fea0003f6f008 */
[----:B------:R-:W1:Y:S01]  /*6c50*/  @UP0 LDCU.64 UR4, c[0x0][0x888] ;  /* 0x00011100ff0407ac */ /* 0x000e620008000a00 */
[----:B------:R-:W-:Y:S07]  /*6c60*/  @UP0 UIMAD UR6, UR60, UR6, URZ ;  /* 0x000000063c0602a4 */ /* 0x000fee000f8e02ff */
[----:B------:R-:W-:Y:S01]  /*6c70*/  @!P3 PRMT R56, R0, 0x7610, R56 ;  /* 0x000076100038b816 */ /* 0x000fe20000000038 */
[----:B-1----:R-:W-:Y:S06]  /*6c80*/  @UP0 UIMAD.WIDE UR4, UR6, 0x4, UR4 ;  /* 0x00000004060408a5 */ /* 0x002fec000f8e0204 */
[----:B------:R-:W-:Y:S02]  /*6c90*/  IMAD.U32 R2, RZ, RZ, UR4 ;  /* 0x00000004ff027e24 */ /* 0x000fe4000f8e00ff */
[----:B------:R-:W-:Y:S03]  /*6ca0*/  IMAD.U32 R3, RZ, RZ, UR5 ;  /* 0x00000005ff037e24 */ /* 0x000fe6000f8e00ff */
[----:B------:R-:W1:Y:S02]  /*6cb0*/  @!UP0 LDCU UR4, c[0x0][0x880] ;  /* 0x00011000ff0487ac */ /* 0x000e640008000800 */
[----:B--2--5:R2:W5:Y:S02]  /*6cc0*/  @P3 LDG.E R27, desc[UR8][R2.64] ;  /* 0x00000008021b3981 */ /* 0x024564000c1e1900 */
[----:B-12---:R-:W-:Y:S02]  /*6cd0*/  @!P3 MOV R27, UR4 ;  /* 0x00000004001bbc02 */ /* 0x006fe40008000f00 */
.L_x_108:
[----:B------:R-:W-:Y:S05]  /*6ce0*/  @!P4 BRA `(.L_x_109) ;  /* 0x000000000024c947 */ /* 0x000fea0003800000 */
[----:B------:R-:W-:Y:S01]  /*6cf0*/  ISETP.NE.U32.AND P3, PT, R52, RZ, PT ;  /* 0x000000ff3400720c */ /* 0x000fe20003f65070 */
[----:B------:R-:W2:Y:S03]  /*6d00*/  LDCU.64 UR4, c[0x0][0x358] ;  /* 0x00006b00ff0477ac */ /* 0x000ea60008000a00 */
[----:B------:R-:W-:Y:S11]  /*6d10*/  ISETP.NE.AND.EX P3, PT, R53, RZ, PT, P3 ;  /* 0x000000ff3500720c */ /* 0x000ff60003f65330 */
[----:B------:R-:W-:Y:S02]  /*6d20*/  @!UPT UIADD3 URZ, UPT, UPT, URZ, URZ, URZ ;  /* 0x000000fffffff290 */ /* 0x000fe4000fffe0ff */
[----:B------:R-:W3:Y:S01]  /*6d30*/  @P3 LDC.64 R2, c[0x0][0x8a8] ;  /* 0x00022a00ff023b82 */ /* 0x000ee20000000a00 */
[----:B-1----:R-:W-:Y:S04]  /*6d40*/  @P3 IMAD R0, R54, UR60, RZ ;  /* 0x0000003c36003c24 */ /* 0x002fe8000f8e02ff */
[----:B---3--:R-:W-:Y:S05]  /*6d50*/  @P3 IMAD.WIDE R2, R0, 0x4, R2 ;  /* 0x0000000400023825 */ /* 0x008fea00078e0202 */
[----:B--2--5:R2:W5:Y:S02]  /*6d60*/  @P3 LDG.E R24, desc[UR4][R2.64] ;  /* 0x0000000402183981 */ /* 0x024564000c1e1900 */
[----:B--2---:R-:W3:Y:S02]  /*6d70*/  @!P3 LDC R24, c[0x0][0x8a0] ;  /* 0x00022800ff18bb82 */ /* 0x004ee40000000800 */
.L_x_109:
[----:B-----5:R-:W-:Y:S01]  /*6d80*/  FSETP.NEU.AND P3, PT, R27, RZ, PT ;  /* 0x000000ff1b00720b */ /* 0x020fe20003f6d000 */
[----:B------:R-:W-:Y:S01]  /*6d90*/  BSSY B1, `(.L_x_110) ;  /* 0x0000039000017945 */ /* 0x000fe20003800000 */
[----:B------:R-:W-:Y:S01]  /*6da0*/  SEL R3, RZ, 0xffffffff, P2 ;  /* 0xffffffffff037807 */ /* 0x000fe20001000000 */
[----:B------:R-:W-:Y:S01]  /*6db0*/  IMAD.MOV.U32 R35, RZ, RZ, 0x1 ;  /* 0x00000001ff237424 */ /* 0x000fe200078e00ff */
[----:B------:R-:W-:Y:S01]  /*6dc0*/  @P1 LOP3.LUT P2, RZ, R56, 0xff, RZ, 0xc0, !PT ;  /* 0x000000ff38ff1812 */ /* 0x000fe2000784c0ff */
[----:B------:R-:W-:Y:S01]  /*6dd0*/  IMAD R25, R22, 0x40, R23 ;  /* 0x0000004016197824 */ /* 0x000fe200078e0217 */
[----:B------:R-:W-:Y:S01]  /*6de0*/  @P1 SEL R2, RZ, 0xffffffff, P3 ;  /* 0xffffffffff021807 */ /* 0x000fe20001800000 */
[----:B------:R-:W-:Y:S01]  /*6df0*/  IMAD R63, R70, -0x10, R68 ;  /* 0xfffffff0463f7824 */ /* 0x000fe200078e0244 */
[----:B------:R-:W-:Y:S01]  /*6e00*/  LOP3.LUT R66, R66, 0x1, RZ, 0x3c, !PT ;  /* 0x0000000142427812 */ /* 0x000fe200078e3cff */
[----:B------:R-:W-:Y:S01]  /*6e10*/  IMAD.MOV.U32 R34, RZ, RZ, RZ ;  /* 0x000000ffff227224 */ /* 0x000fe200078e00ff */
[----:B------:R-:W-:Y:S02]  /*6e20*/  @P0 SEL R2, R3, R2, !P2 ;  /* 0x0000000203020207 */ /* 0x000fe40005000000 */
[----:B------:R-:W-:Y:S02]  /*6e30*/  CS2R R38, SRZ ;  /* 0x0000000000267805 */ /* 0x000fe4000001ff00 */
[----:B------:R-:W-:Y:S02]  /*6e40*/  LEA R75, R22, UR43, 0x3 ;  /* 0x0000002b164b7c11 */ /* 0x000fe4000f8e18ff */
[----:B------:R-:W-:Y:S02]  /*6e50*/  CS2R R36, SRZ ;  /* 0x0000000000247805 */ /* 0x000fe4000001ff00 */
[----:B------:R-:W-:Y:S02]  /*6e60*/  @P1 LOP3.LUT R2, R2, 0x1, RZ, 0xc0, !PT ;  /* 0x0000000102021812 */ /* 0x000fe400078ec0ff */
[----:B------:R-:W-:Y:S02]  /*6e70*/  CS2R R42, SRZ ;  /* 0x00000000002a7805 */ /* 0x000fe4000001ff00 */
[----:B-1----:R-:W-:Y:S02]  /*6e80*/  SHF.L.U32 R0, R65, 0x1f, RZ ;  /* 0x0000001f41007819 */ /* 0x002fe400000006ff */
[----:B------:R-:W-:Y:S02]  /*6e90*/  CS2R R40, SRZ ;  /* 0x0000000000287805 */ /* 0x000fe4000001ff00 */
[----:B------:R-:W-:Y:S02]  /*6ea0*/  ISETP.NE.U32.OR P5, PT, R2, 0x1, !P1 ;  /* 0x000000010200780c */ /* 0x000fe40004fa5470 */
[----:B------:R-:W-:Y:S02]  /*6eb0*/  CS2R R46, SRZ ;  /* 0x00000000002e7805 */ /* 0x000fe4000001ff00 */
[----:B------:R-:W-:Y:S02]  /*6ec0*/  PLOP3.LUT P2, PT, PT, PT, UP1, 0x80, 0x8 ;  /* 0x000000000008781c */ /* 0x000fe40003f4f018 */
[----:B------:R-:W-:Y:S02]  /*6ed0*/  CS2R R44, SRZ ;  /* 0x00000000002c7805 */ /* 0x000fe4000001ff00 */
[----:B------:R-:W-:Y:S02]  /*6ee0*/  LOP3.LUT P4, R61, R56, 0xff, RZ, 0xc0, !PT ;  /* 0x000000ff383d7812 */ /* 0x000fe4000788c0ff */
[----:B------:R-:W-:Y:S02]  /*6ef0*/  CS2R R50, SRZ ;  /* 0x0000000000327805 */ /* 0x000fe4000001ff00 */
[----:B------:R-:W-:Y:S02]  /*6f00*/  SEL R2, RZ, 0xffffffff, P3 ;  /* 0xffffffffff027807 */ /* 0x000fe40001800000 */
[----:B------:R-:W-:Y:S02]  /*6f10*/  CS2R R48, SRZ ;  /* 0x0000000000307805 */ /* 0x000fe4000001ff00 */
[----:B------:R-:W-:Y:S02]  /*6f20*/  P2R R74, PR, RZ, 0x20 ;  /* 0x00000020ff4a7803 */ /* 0x000fe40000000000 */
[----:B------:R-:W-:Y:S02]  /*6f30*/  @P5 SHF.L.U32 R4, R66, 0x1f, RZ ;  /* 0x0000001f42045819 */ /* 0x000fe400000006ff */
[----:B------:R-:W-:Y:S02]  /*6f40*/  @P2 SEL R2, R3, R2, !P4 ;  /* 0x0000000203022207 */ /* 0x000fe40006000000 */
[----:B------:R-:W1:Y:S02]  /*6f50*/  @P5 SYNCS.PHASECHK.TRANS64.TRYWAIT P1, [UR43+0x20], R4 ;  /* 0x00002004ff0055a7 */ /* 0x000e64000802112b */
[----:B------:R-:W-:Y:S04]  /*6f60*/  LOP3.LUT R2, R2, 0x1, RZ, 0xc0, !PT ;  /* 0x0000000102027812 */ /* 0x000fe800078ec0ff */
[----:B------:R-:W-:Y:S04]  /*6f70*/  ISETP.NE.U32.AND P2, PT, R2, 0x1, PT ;  /* 0x000000010200780c */ /* 0x000fe80003f45070 */
[----:B------:R-:W-:Y:S01]  /*6f80*/  P2R R76, PR, RZ, 0x4 ;  /* 0x00000004ff4c7803 */ /* 0x000fe20000000000 */
[----:B------:R2:W4:Y:S01]  /*6f90*/  SYNCS.PHASECHK.TRANS64.TRYWAIT P0, [R75+URZ+0x90], R0 ;  /* 0x000090004b0075a7 */ /* 0x00052200080011ff */
[----:B-1----:R-:W-:Y:S01]  /*6fa0*/  @P5 SEL R35, RZ, 0x1, !P1 ;  /* 0x00000001ff235807 */ /* 0x002fe20004800000 */
[----:B--2---:R-:W-:Y:S06]  /*6fb0*/  @!P5 BRA `(.L_x_111) ;  /* 0x000000000058d947 */ /* 0x004fec0003800000 */
[----:B------:R-:W-:Y:S01]  /*6fc0*/  IMAD.MOV.U32 R39, RZ, RZ, RZ ;  /* 0x000000ffff277224 */ /* 0x000fe200078e00ff */
[----:B------:R-:W-:Y:S01]  /*6fd0*/  ISETP.NE.AND P1, PT, R35, RZ, PT ;  /* 0x000000ff2300720c */ /* 0x000fe20003f25270 */
[----:B------:R-:W-:Y:S01]  /*6fe0*/  BSSY B0, `(.L_x_112) ;  /* 0x000000c000007945 */ /* 0x000fe20003800000 */
[----:B------:R-:W-:Y:S02]  /*6ff0*/  CS2R R50, SRZ ;  /* 0x0000000000327805 */ /* 0x000fe4000001ff00 */
[----:B------:R-:W-:Y:S02]  /*7000*/  CS2R R48, SRZ ;  /* 0x0000000000307805 */ /* 0x000fe4000001ff00 */
[----:B------:R-:W-:Y:S02]  /*7010*/  CS2R R46, SRZ ;  /* 0x00000000002e7805 */ /* 0x000fe4000001ff00 */
[----:B------:R-:W-:Y:S02]  /*7020*/  CS2R R44, SRZ ;  /* 0x00000000002c7805 */ /* 0x000fe4000001ff00 */
[----:B------:R-:W-:Y:S02]  /*7030*/  CS2R R42, SRZ ;  /* 0x00000000002a7805 */ /* 0x000fe4000001ff00 */
[----:B------:R-:W-:Y:S02]  /*7040*/  CS2R R40, SRZ ;  /* 0x0000000000287805 */ /* 0x000fe4000001ff00 */
[----:B------:R-:W-:Y:S01]  /*7050*/  CS2R R36, SRZ ;  /* 0x0000000000247805 */ /* 0x000fe2000001ff00 */
[----:B------:R-:W-:Y:S06]  /*7060*/  @P1 BRA `(.L_x_113) ;  /* 0x00000000000c1947 */ /* 0x000fec0003800000 */
[----:B------:R-:W-:Y:S04]  /*7070*/  SHF.L.U32 R3, R66, 0x1f, RZ ;  /* 0x0000001f42037819 */ /* 0x000fe800000006ff */
[----:B------:R-:W1:Y:S02]  /*7080*/  SYNCS.PHASECHK.TRANS64.TRYWAIT P1, [UR43+0x20], R3 ;  /* 0x00002003ff0075a7 */ /* 0x000e64000802112b */
[----:B-1----:R-:W-:Y:S05]  /*7090*/  @!P1 BRA `(.L_x_114) ;  /* 0x00000030009c9947 */ /* 0x002fea0003800000 */
.L_x_113:
[----:B------:R-:W-:Y:S05]  /*70a0*/  BSYNC B0 ;  /* 0x0000000000007941 */ /* 0x000fea0003800000 */
.L_x_112:
[----:B------:R-:W-:Y:S01]  /*70b0*/  ISETP.NE.AND P1, PT, R76, RZ, PT ;  /* 0x000000ff4c00720c */ /* 0x000fe20003f25270 */
[----:B------:R-:W-:Y:S11]  /*70c0*/  HFMA2 R34, -RZ, RZ, 0, 5.9604644775390625e-08 ;  /* 0x00000001ff227431 */ /* 0x000ff600000001ff */
[----:B------:R-:W-:Y:S01]  /*70d0*/  @!UPT UIADD3 URZ, UPT, UPT, URZ, URZ, URZ ;  /* 0x000000fffffff290 */ /* 0x000fe2000fffe0ff */
[----:B------:R2:W1:Y:S04]  /*70e0*/  @P1 LDS.128 R48, [R69] ;  /* 0x0000000045301984 */ /* 0x0004680000000c00 */
[----:B------:R2:W1:Y:S04]  /*70f0*/  @P1 LDS.128 R44, [R68+0x10] ;  /* 0x00001000442c1984 */ /* 0x0004680000000c00 */
[----:B------:R2:W1:Y:S04]  /*7100*/  @P1 LDS.128 R40, [R67+0x20] ;  /* 0x0000200043281984 */ /* 0x0004680000000c00 */
[----:B------:R2:W1:Y:S02]  /*7110*/  @P1 LDS.128 R36, [R63+0x30] ;  /* 0x000030003f241984 */ /* 0x0004640000000c00 */
.L_x_111:
[----:B------:R-:W-:Y:S05]  /*7120*/  BSYNC B1 ;  /* 0x0000000000017941 */ /* 0x000fea0003800000 */
.L_x_110:
[----:B-1----:R-:W-:Y:S04]  /*7130*/  SHF.R.U32.HI R2, RZ, 0x15, R25 ;  /* 0x00000015ff027819 */ /* 0x002fe80000011619 */
[----:B------:R-:W-:Y:S01]  /*7140*/  LOP3.LUT P1, RZ, R2, 0x3, R57, 0x48, !PT ;  /* 0x0000000302ff7812 */ /* 0x000fe20007824839 */
[----:B------:R-:W-:Y:S01]  /*7150*/  @!UPT UIADD3 URZ, UPT, UPT, URZ, URZ, URZ ;  /* 0x000000fffffff290 */ /* 0x000fe2000fffe0ff */
[----:B----4-:R-:W-:Y:S11]  /*7160*/  @P0 BRA `(.L_x_115) ;  /* 0x0000000000080947 */ /* 0x010ff60003800000 */
[----:B------:R-:W1:Y:S02]  /*7170*/  SYNCS.PHASECHK.TRANS64.TRYWAIT P0, [R75+URZ+0x90], R0 ;  /* 0x000090004b0075a7 */ /* 0x000e6400080011ff */
[----:B-1----:R-:W-:Y:S05]  /*7180*/  @!P0 BRA `(.L_x_116) ;  /* 0x0000003000788947 */ /* 0x002fea0003800000 */
.L_x_115:
[----:B------:R-:W-:Y:S05]  /*7190*/  @!P1 BRA `(.L_x_117) ;  /* 0x0000000000409947 */ /* 0x000fea0003800000 */
[----:B------:R-:W4:Y:S01]  /*71a0*/  LDCU.64 UR8, c[0x4][0x70] ;  /* 0x01000e00ff0877ac */ /* 0x000f220008000a00 */
[----:B------:R-:W-:Y:S01]  /*71b0*/  MOV R3, 0x0 ;  /* 0x0000000000037802 */ /* 0x000fe20000000f00 */
[----:B------:R-:W-:Y:S02]  /*71c0*/  HFMA2 R12, -RZ, RZ, 0, 5.9604644775390625e-08 ;  /* 0x00000001ff0c7431 */ /* 0x000fe400000001ff */
[----:B------:R-:W-:Y:S02]  /*71d0*/  IMAD.MOV.U32 R8, RZ, RZ, 0x192 ;  /* 0x00000192ff087424 */ /* 0x000fe400078e00ff */
[----:B------:R-:W-:Y:S01]  /*71e0*/  IMAD.MOV.U32 R13, RZ, RZ, RZ ;  /* 0x000000ffff0d7224 */ /* 0x000fe200078e00ff */
[----:B------:R-:W5:Y:S01]  /*71f0*/  LDCU.64 UR6, c[0x4][0x78] ;  /* 0x01000f00ff0677ac */ /* 0x000f620008000a00 */
[----:B------:R-:W1:Y:S01]  /*7200*/  LDC.64 R2, c[0x4][R3] ;  /* 0x0100000003027b82 */ /* 0x000e620000000a00 */
[----:B------:R-:W2:Y:S01]  /*7210*/  LDCU.64 UR4, c[0x4][0x10] ;  /* 0x01000200ff0477ac */ /* 0x000ea20008000a00 */
[----:B----4-:R-:W-:Y:S01]  /*7220*/  MOV R5, UR9 ;  /* 0x0000000900057c02 */ /* 0x010fe20008000f00 */
[----:B------:R-:W-:Y:S01]  /*7230*/  IMAD.U32 R4, RZ, RZ, UR8 ;  /* 0x00000008ff047e24 */ /* 0x000fe2000f8e00ff */
[----:B-----5:R-:W-:Y:S01]  /*7240*/  MOV R7, UR7 ;  /* 0x0000000700077c02 */ /* 0x020fe20008000f00 */
[----:B------:R-:W-:Y:S01]  /*7250*/  IMAD.U32 R6, RZ, RZ, UR6 ;  /* 0x00000006ff067e24 */ /* 0x000fe2000f8e00ff */
[----:B--2---:R-:W-:Y:S01]  /*7260*/  MOV R11, UR5 ;  /* 0x00000005000b7c02 */ /* 0x004fe20008000f00 */
[----:B------:R-:W-:Y:S02]  /*7270*/  IMAD.U32 R10, RZ, RZ, UR4 ;  /* 0x00000004ff0a7e24 */ /* 0x000fe4000f8e00ff */
[----:B------:R-:W-:Y:S07]  /*7280*/  LEPC R20, `(.L_x_117) ;  /* 0x000000001014794e */ /* 0x000fee0000000000 */
[----:B-1-3--:R-:W-:Y:S05]  /*7290*/  CALL.ABS.NOINC R2 ;  /* 0x0000000002007343 */ /* 0x00afea0003c00000 */
.L_x_117:
[----:B------:R-:W-:Y:S01]  /*72a0*/  LOP3.LUT R20, R48, 0xffffe000, RZ, 0xc0, !PT ;  /* 0xffffe00030147812 */ /* 0x000fe200078ec0ff */
[----:B------:R-:W-:Y:S05]  /*72b0*/  WARPSYNC.ALL ;  /* 0x0000000000007948 */ /* 0x000fea0003800000 */
[----:B------:R-:W-:Y:S01]  /*72c0*/  R2UR UR4, R25 ;  /* 0x00000000190472ca */ /* 0x000fe200000e0000 */
[----:B------:R-:W-:Y:S01]  /*72d0*/  BSSY.RECONVERGENT B0, `(.L_x_118) ;  /* 0x0000058000007945 */ /* 0x000fe20003800200 */
[----:B------:R-:W-:Y:S02]  /*72e0*/  LOP3.LUT R21, R49, 0xffffe000, RZ, 0xc0, !PT ;  /* 0xffffe00031157812 */ /* 0x000fe400078ec0ff */
[----:B------:R-:W-:Y:S02]  /*72f0*/  LOP3.LUT R26, R50, 0xffffe000, RZ, 0xc0, !PT ;  /* 0xffffe000321a7812 */ /* 0x000fe400078ec0ff */
[----:B------:R-:W-:Y:S02]  /*7300*/  LOP3.LUT R33, R44, 0xffffe000, RZ, 0xc0, !PT ;  /* 0xffffe0002c217812 */ /* 0x000fe400078ec0ff */
[----:B------:R-:W-:Y:S05]  /*7310*/  ISETP.NE.AND P0, PT, R71, RZ, PT ;  /* 0x000000ff4700720c */ /* 0x000fea0003f05270 */
[----:B------:R-:W1:Y:S02]  /*7320*/  LDTM.x16 R4, tmem[UR4] ;  /* 0x00000004000479ee */ /* 0x000e640008240000 */
[C---:B-1-3--:R-:W-:Y:S01]  /*7330*/  FMUL R0, R24.reuse, R4 ;  /* 0x0000000418007220 */ /* 0x04afe20000400000 */
[C---:B------:R-:W-:Y:S01]  /*7340*/  FMUL R2, R24.reuse, R5 ;  /* 0x0000000518027220 */ /* 0x040fe20000400000 */
[C---:B------:R-:W-:Y:S01]  /*7350*/  FMUL R3, R24.reuse, R6 ;  /* 0x0000000618037220 */ /* 0x040fe20000400000 */
[----:B------:R-:W-:Y:S01]  /*7360*/  FMUL R7, R24, R7 ;  /* 0x0000000718077220 */ /* 0x000fe20000400000 */
[----:B------:R-:W-:Y:S01]  /*7370*/  FFMA R28, R27, R20, R0 ;  /* 0x000000141b1c7223 */ /* 0x000fe20000000000 */
[----:B------:R-:W-:Y:S01]  /*7380*/  LOP3.LUT R20, R51, 0xffffe000, RZ, 0xc0, !PT ;  /* 0xffffe00033147812 */ /* 0x000fe200078ec0ff */
[C---:B------:R-:W-:Y:S01]  /*7390*/  FFMA R29, R27.reuse, R21, R2 ;  /* 0x000000151b1d7223 */ /* 0x040fe20000000002 */
[----:B------:R-:W-:Y:S01]  /*73a0*/  LOP3.LUT R21, R46, 0xffffe000, RZ, 0xc0, !PT ;  /* 0xffffe0002e157812 */ /* 0x000fe200078ec0ff */
[----:B------:R-:W-:Y:S01]  /*73b0*/  FFMA R30, R27, R26, R3 ;  /* 0x0000001a1b1e7223 */ /* 0x000fe20000000003 */
[----:B------:R-:W-:Y:S01]  /*73c0*/  LOP3.LUT R26, R45, 0xffffe000, RZ, 0xc0, !PT ;  /* 0xffffe0002d1a7812 */ /* 0x000fe200078ec0ff */
[----:B------:R-:W-:Y:S01]  /*73d0*/  FFMA R31, R27, R20, R7 ;  /* 0x000000141b1f7223 */ /* 0x000fe20000000007 */
[----:B------:R-:W-:Y:S01]  /*73e0*/  LOP3.LUT R20, R47, 0xffffe000, RZ, 0xc0, !PT ;  /* 0xffffe0002f147812 */ /* 0x000fe200078ec0ff */
[C---:B------:R-:W-:Y:S01]  /*73f0*/  FMUL R4, R24.reuse, R8 ;  /* 0x0000000818047220 */ /* 0x040fe20000400000 */
[----:B------:R-:W-:Y:S01]  /*7400*/  F2FP.TF32.F32.PACK_B R28, R28 ;  /* 0x0000001cff1c723e */ /* 0x000fe200024050ff */
[C---:B------:R-:W-:Y:S01]  /*7410*/  FMUL R5, R24.reuse, R9 ;  /* 0x0000000918057220 */ /* 0x040fe20000400000 */
[----:B------:R-:W-:Y:S01]  /*7420*/  F2FP.TF32.F32.PACK_B R29, R29 ;  /* 0x0000001dff1d723e */ /* 0x000fe200024050ff */
[C---:B------:R-:W-:Y:S01]  /*7430*/  FMUL R6, R24.reuse, R10 ;  /* 0x0000000a18067220 */ /* 0x040fe20000400000 */
[----:B------:R-:W-:Y:S01]  /*7440*/  FMUL R11, R24, R11 ;  /* 0x0000000b180b7220 */ /* 0x000fe20000400000 */
[----:B------:R-:W-:Y:S01]  /*7450*/  F2FP.TF32.F32.PACK_B R30, R30 ;  /* 0x0000001eff1e723e */ /* 0x000fe200024050ff */
[C---:B------:R-:W-:Y:S01]  /*7460*/  FFMA R4, R27.reuse, R33, R4 ;  /* 0x000000211b047223 */ /* 0x040fe20000000004 */
[----:B------:R-:W-:Y:S01]  /*7470*/  F2FP.TF32.F32.PACK_B R31, R31 ;  /* 0x0000001fff1f723e */ /* 0x000fe200024050ff */
[C---:B------:R-:W-:Y:S01]  /*7480*/  FFMA R5, R27.reuse, R26, R5 ;  /* 0x0000001a1b057223 */ /* 0x040fe20000000005 */
[C---:B------:R-:W-:Y:S01]  /*7490*/  FFMA R6, R27.reuse, R21, R6 ;  /* 0x000000151b067223 */ /* 0x040fe20000000006 */
[----:B------:R-:W-:Y:S01]  /*74a0*/  FFMA R7, R27, R20, R11 ;  /* 0x000000141b077223 */ /* 0x000fe2000000000b */
[----:B------:R-:W-:Y:S01]  /*74b0*/  LOP3.LUT R33, R40, 0xffffe000, RZ, 0xc0, !PT ;  /* 0xffffe00028217812 */ /* 0x000fe200078ec0ff */
[----:B------:R1:W-:Y:S01]  /*74c0*/  STS.128 [R69], R28 ;  /* 0x0000001c45007388 */ /* 0x0003e20000000c00 */
[----:B------:R-:W-:Y:S01]  /*74d0*/  LOP3.LUT R26, R41, 0xffffe000, RZ, 0xc0, !PT ;  /* 0xffffe000291a7812 */ /* 0x000fe200078ec0ff */
[C---:B------:R-:W-:Y:S01]  /*74e0*/  FMUL R8, R24.reuse, R12 ;  /* 0x0000000c18087220 */ /* 0x040fe20000400000 */
[----:B------:R-:W-:Y:S01]  /*74f0*/  FMUL R9, R24, R13 ;  /* 0x0000000d18097220 */ /* 0x000fe20000400000 */
[----:B------:R-:W-:Y:S01]  /*7500*/  LOP3.LUT R21, R42, 0xffffe000, RZ, 0xc0, !PT ;  /* 0xffffe0002a157812 */ /* 0x000fe200078ec0ff */
[C---:B------:R-:W-:Y:S01]  /*7510*/  FMUL R10, R24.reuse, R14 ;  /* 0x0000000e180a7220 */ /* 0x040fe20000400000 */
[----:B------:R-:W-:Y:S01]  /*7520*/  LOP3.LUT R20, R43, 0xffffe000, RZ, 0xc0, !PT ;  /* 0xffffe0002b147812 */ /* 0x000fe200078ec0ff */
[----:B------:R-:W-:Y:S01]  /*7530*/  FMUL R15, R24, R15 ;  /* 0x0000000f180f7220 */ /* 0x000fe20000400000 */
[----:B------:R-:W-:Y:S01]  /*7540*/  F2FP.TF32.F32.PACK_B R4, R4 ;  /* 0x00000004ff04723e */ /* 0x000fe200024050ff */
[C---:B------:R-:W-:Y:S01]  /*7550*/  FFMA R8, R27.reuse, R33, R8 ;  /* 0x000000211b087223 */ /* 0x040fe20000000008 */
[----:B------:R-:W-:Y:S01]  /*7560*/  F2FP.TF32.F32.PACK_B R5, R5 ;  /* 0x00000005ff05723e */ /* 0x000fe200024050ff */
[C---:B------:R-:W-:Y:S01]  /*7570*/  FFMA R9, R27.reuse, R26, R9 ;  /* 0x0000001a1b097223 */ /* 0x040fe20000000009 */
[----:B------:R-:W-:Y:S01]  /*7580*/  F2FP.TF32.F32.PACK_B R6, R6 ;  /* 0x00000006ff06723e */ /* 0x000fe200024050ff */
[C---:B------:R-:W-:Y:S01]  /*7590*/  FFMA R10, R27.reuse, R21, R10 ;  /* 0x000000151b0a7223 */ /* 0x040fe2000000000a */
[----:B------:R-:W-:Y:S01]  /*75a0*/  F2FP.TF32.F32.PACK_B R7, R7 ;  /* 0x00000007ff07723e */ /* 0x000fe200024050ff */
[----:B------:R-:W-:Y:S01]  /*75b0*/  FFMA R11, R27, R20, R15 ;  /* 0x000000141b0b7223 */ /* 0x000fe2000000000f */
[----:B------:R-:W-:Y:S01]  /*75c0*/  LOP3.LUT R33, R36, 0xffffe000, RZ, 0xc0, !PT ;  /* 0xffffe00024217812 */ /* 0x000fe200078ec0ff */
[C---:B------:R-:W-:Y:S01]  /*75d0*/  FMUL R12, R24.reuse, R16 ;  /* 0x00000010180c7220 */ /* 0x040fe20000400000 */
[----:B------:R-:W-:Y:S01]  /*75e0*/  LOP3.LUT R26, R37, 0xffffe000, RZ, 0xc0, !PT ;  /* 0xffffe000251a7812 */ /* 0x000fe200078ec0ff */
[----:B------:R1:W-:Y:S01]  /*75f0*/  STS.128 [R68+0x10], R4 ;  /* 0x0000100444007388 */ /* 0x0003e20000000c00 */
        /* <DEDUP_REMOVED lines=13> */
[----:B------:R-:W-:Y:S02]  /*76d0*/  F2FP.TF32.F32.PACK_B R12, R12 ;  /* 0x0000000cff0c723e */ /* 0x000fe400024050ff */
[----:B------:R-:W-:Y:S01]  /*76e0*/  F2FP.TF32.F32.PACK_B R13, R13 ;  /* 0x0000000dff0d723e */ /* 0x000fe200024050ff */
[----:B------:R1:W-:Y:S01]  /*76f0*/  STS.128 [R67+0x20], R8 ;  /* 0x0000200843007388 */ /* 0x0003e20000000c00 */
[----:B------:R-:W-:Y:S02]  /*7700*/  F2FP.TF32.F32.PACK_B R14, R14 ;  /* 0x0000000eff0e723e */ /* 0x000fe400024050ff */
[----:B------:R-:W-:Y:S05]  /*7710*/  F2FP.TF32.F32.PACK_B R15, R15 ;  /* 0x0000000fff0f723e */ /* 0x000fea00024050ff */
[----:B------:R1:W-:Y:S01]  /*7720*/  STS.128 [R63+0x30], R12 ;  /* 0x0000300c3f007388 */ /* 0x0003e20000000c00 */
[----:B------:R-:W-:Y:S01]  /*7730*/  @!PT LDS RZ, [RZ] ;  /* 0x00000000fffff984 */ /* 0x000fe20000000800 */
[----:B------:R-:W-:Y:S01]  /*7740*/  @!PT LDS RZ, [RZ] ;  /* 0x00000000fffff984 */ /* 0x000fe20000000800 */
[----:B------:R-:W-:Y:S01]  /*7750*/  @!PT LDS RZ, [RZ] ;  /* 0x00000000fffff984 */ /* 0x000fe20000000800 */
[----:B------:R-:W-:Y:S01]  /*7760*/  @!PT LDS RZ, [RZ] ;  /* 0x00000000fffff984 */ /* 0x000fe20000000800 */
[----:B------:R3:W-:Y:S07]  /*7770*/  MEMBAR.ALL.CTA ;  /* 0x0000000000007992 */ /* 0x0007ee0000008000 */
[----:B---3--:R-:W3:Y:S02]  /*7780*/  FENCE.VIEW.ASYNC.S ;  /* 0x00000000000073c6 */ /* 0x008ee40000000000 */
[----:B---3--:R-:W-:Y:S06]  /*7790*/  BAR.SYNC.DEFER_BLOCKING 0x1, 0x80 ;  /* 0x0042000000007b1d */ /* 0x008fec0000010000 */
[----:B------:R-:W-:Y:S05]  /*77a0*/  @P0 BRA `(.L_x_119) ;  /* 0x0000000000280947 */ /* 0x000fea0003800000 */
[----:B------:R-:W3:Y:S01]  /*77b0*/  LDCU.64 UR6, c[0x0][0x348] ;  /* 0x00006900ff0677ac */ /* 0x000ee20008000a00 */
[----:B------:R-:W-:Y:S01]  /*77c0*/  UIADD3 UR4, UPT, UPT, UR43, 0x200, URZ ;  /* 0x000002002b047890 */ /* 0x000fe2000fffe0ff */
[----:B------:R-:W-:Y:S05]  /*77d0*/  UMOV UR51, UR60 ;  /* 0x0000003c00337c82 */ /* 0x000fea0008000000 */
[----:B------:R-:W-:Y:S04]  /*77e0*/  MOV R60, UR4 ;  /* 0x00000004003c7c02 */ /* 0x000fe80008000f00 */
[----:B------:R-:W-:Y:S01]  /*77f0*/  R2UR UR48, R60 ;  /* 0x000000003c3072ca */ /* 0x000fe200000e0000 */
[----:B---3--:R-:W-:Y:S04]  /*7800*/  UIADD3 UR4, UP0, UPT, UR6, 0x680, URZ ;  /* 0x0000068006047890 */ /* 0x008fe8000ff1e0ff */
[----:B------:R-:W-:Y:S09]  /*7810*/  UIADD3.X UR5, UPT, UPT, URZ, UR7, URZ, UP0, !UPT ;  /* 0x00000007ff057290 */ /* 0x000ff200087fe4ff */
[----:B------:R3:W-:Y:S01]  /*7820*/  UTMASTG.3D [UR48], [UR4] ;  /* 0x00000030040073b5 */ /* 0x0007e20008010000 */
[----:B------:R0:W-:Y:S01]  /*7830*/  UTMACMDFLUSH ;  /* 0x00000000000079b7 */ /* 0x0001e20000000000 */
[----:B---3--:R-:W-:Y:S04]  /*7840*/  DEPBAR.LE SB0, 0x1 ;  /* 0x000080400000791a */ /* 0x008fe80000000000 */
.L_x_119:
[----:B------:R-:W-:Y:S05]  /*7850*/  BSYNC.RECONVERGENT B0 ;  /* 0x0000000000007941 */ /* 0x000fea0003800200 */
.L_x_118:
[----:B------:R-:W-:Y:S01]  /*7860*/  BAR.SYNC.DEFER_BLOCKING 0x1, 0x80 ;  /* 0x0042000000007b1d */ /* 0x000fe20000010000 */
[----:B------:R-:W-:Y:S01]  /*7870*/  ISETP.NE.AND P1, PT, R74, RZ, PT ;  /* 0x000000ff4a00720c */ /* 0x000fe20003f25270 */
[----:B------:R-:W-:Y:S01]  /*7880*/  UISETP.NE.AND UP0, UPT, UR46, URZ, UPT ;  /* 0x000000ff2e00728c */ /* 0x000fe2000bf05270 */
[----:B------:R-:W-:Y:S11]  /*7890*/  LEA R3, R34, UR43, 0x3 ;  /* 0x0000002b22037c11 */ /* 0x000ff6000f8e18ff */
[----:B------:R-:W-:Y:S01]  /*78a0*/  @P1 SHF.L.U32 R2, R66, 0x1f, RZ ;  /* 0x0000001f42021819 */ /* 0x000fe200000006ff */
[----:B------:R-:W-:Y:S06]  /*78b0*/  BRA.U !UP0, `(.L_x_120) ;  /* 0x0000000108247547 */ /* 0x000fec000b800000 */
[----:B-1----:R-:W-:Y:S01]  /*78c0*/  IMAD.U32 R5, RZ, RZ, UR45 ;  /* 0x0000002dff057e24 */ /* 0x002fe2000f8e00ff */
[----:B------:R-:W-:Y:S01]  /*78d0*/  MOV R0, UR62 ;  /* 0x0000003e00007c02 */ /* 0x000fe20008000f00 */
[----:B------:R-:W-:Y:S03]  /*78e0*/  UIADD3 UR4, UPT, UPT, UR45, 0x1, URZ ;  /* 0x000000012d047890 */ /* 0x000fe6000fffe0ff */
[----:B------:R-:W-:Y:S01]  /*78f0*/  @P1 LEA R5, R5, UR43, 0x3 ;  /* 0x0000002b05051c11 */ /* 0x000fe2000f8e18ff */
[----:B------:R-:W-:Y:S04]  /*7900*/  UISETP.NE.AND UP0, UPT, UR4, 0x4, UPT ;  /* 0x000000040400788c */ /* 0x000fe8000bf05270 */
[----:B------:R-:W-:Y:S01]  /*7910*/  @P1 VIADD R5, R5, 0x40 ;  /* 0x0000004005051836 */ /* 0x000fe20000000000 */
[----:B------:R-:W-:Y:S04]  /*7920*/  USEL UR45, UR4, URZ, UP0 ;  /* 0x000000ff042d7287 */ /* 0x000fe80008000000 */
[----:B------:R-:W-:Y:S04]  /*7930*/  @P1 PRMT R0, R0, 0x654, R5 ;  /* 0x0000065400001816 */ /* 0x000fe80000000005 */
[----:B------:R3:W-:Y:S04]  /*7940*/  @P1 SYNCS.ARRIVE.TRANS64.RED.A1T0 RZ, [R0+URZ], RZ ;  /* 0x000000ff00ff19a7 */ /* 0x0007e800081004ff */
.L_x_120:
[----:B------:R-:W4:Y:S01]  /*7950*/  @P1 SYNCS.PHASECHK.TRANS64.TRYWAIT P0, [R3+URZ+0x20], R2 ;  /* 0x00002002030015a7 */ /* 0x000f2200080011ff */
[----:B------:R-:W-:Y:S01]  /*7960*/  BSSY B1, `(.L_x_121) ;  /* 0x0000016000017945 */ /* 0x000fe20003800000 */
[----:B----4-:R-:W-:Y:S03]  /*7970*/  @P1 SEL R35, RZ, 0x1, !P0 ;  /* 0x00000001ff231807 */ /* 0x010fe60004000000 */
[----:B------:R-:W-:Y:S05]  /*7980*/  @!P1 BRA `(.L_x_122) ;  /* 0x00000000004c9947 */ /* 0x000fea0003800000 */
[----:B------:R-:W-:Y:S01]  /*7990*/  ISETP.NE.AND P0, PT, R35, RZ, PT ;  /* 0x000000ff2300720c */ /* 0x000fe20003f05270 */
[----:B------:R-:W-:Y:S01]  /*79a0*/  BSSY B0, `(.L_x_123) ;  /* 0x000000b000007945 */ /* 0x000fe20003800000 */
[----:B------:R-:W-:Y:S11]  /*79b0*/  ISETP.NE.AND P1, PT, R76, RZ, PT ;  /* 0x000000ff4c00720c */ /* 0x000ff60003f25270 */
[----:B------:R-:W-:Y:S02]  /*79c0*/  @!UPT UIADD3 URZ, UPT, UPT, URZ, URZ, URZ ;  /* 0x000000fffffff290 */ /* 0x000fe4000fffe0ff */
[C---:B-1----:R-:W-:Y:S01]  /*79d0*/  @P1 IMAD R6, R34.reuse, 0x2000, R69 ;  /* 0x0000200022061824 */ /* 0x042fe200078e0245 */
[C---:B------:R-:W-:Y:S01]  /*79e0*/  @P1 LEA R4, R34.reuse, R67, 0xd ;  /* 0x0000004322041211 */ /* 0x040fe200078e68ff */
[C---:B------:R-:W-:Y:S02]  /*79f0*/  @P1 IMAD R5, R34.reuse, 0x2000, R68 ;  /* 0x0000200022051824 */ /* 0x040fe400078e0244 */
[----:B------:R-:W-:Y:S01]  /*7a00*/  @P1 IMAD R2, R34, 0x2000, R63 ;  /* 0x0000200022021824 */ /* 0x000fe200078e023f */
[----:B------:R-:W-:Y:S06]  /*7a10*/  @P0 BRA `(.L_x_124) ;  /* 0x00000000000c0947 */ /* 0x000fec0003800000 */
[----:B---3--:R-:W-:Y:S04]  /*7a20*/  SHF.L.U32 R0, R66, 0x1f, RZ ;  /* 0x0000001f42007819 */ /* 0x008fe800000006ff */
[----:B------:R-:W1:Y:S02]  /*7a30*/  SYNCS.PHASECHK.TRANS64.TRYWAIT P0, [R3+URZ+0x20], R0 ;  /* 0x00002000030075a7 */ /* 0x000e6400080011ff */
[----:B-1----:R-:W-:Y:S05]  /*7a40*/  @!P0 BRA `(.L_x_125) ;  /* 0x00000028005c8947 */ /* 0x002fea0003800000 */
.L_x_124:
[----:B------:R-:W-:Y:S05]  /*7a50*/  BSYNC B0 ;  /* 0x0000000000007941 */ /* 0x000fea0003800000 */
.L_x_123:
[----:B------:R-:W-:Y:S02]  /*7a60*/  ISETP.NE.AND P0, PT, R76, RZ, PT ;  /* 0x000000ff4c00720c */ /* 0x000fe40003f05270 */
[----:B------:R-:W-:Y:S11]  /*7a70*/  IADD3 R34, PT, PT, R34, 0x1, RZ ;  /* 0x0000000122227810 */ /* 0x000ff60007ffe0ff */
[----:B------:R4:W1:Y:S04]  /*7a80*/  @P0 LDS.128 R48, [R6] ;  /* 0x0000000006300984 */ /* 0x0008680000000c00 */
[----:B------:R4:W1:Y:S04]  /*7a90*/  @P0 LDS.128 R44, [R5+0x10] ;  /* 0x00001000052c0984 */ /* 0x0008680000000c00 */
[----:B------:R4:W1:Y:S04]  /*7aa0*/  @P0 LDS.128 R40, [R4+0x20] ;  /* 0x0000200004280984 */ /* 0x0008680000000c00 */
[----:B------:R4:W1:Y:S02]  /*7ab0*/  @P0 LDS.128 R36, [R2+0x30] ;  /* 0x0000300002240984 */ /* 0x0008640000000c00 */
.L_x_122:
[----:B------:R-:W-:Y:S05]  /*7ac0*/  BSYNC B1 ;  /* 0x0000000000017941 */ /* 0x000fea0003800000 */
.L_x_121:
[----:B-1-3--:R-:W-:Y:S05]  /*7ad0*/  VIADD R0, R25, 0x10 ;  /* 0x0000001019007836 */ /* 0x00afea0000000000 */
[----:B------:R-:W-:Y:S04]  /*7ae0*/  SHF.R.U32.HI R0, RZ, 0x15, R0 ;  /* 0x00000015ff007819 */ /* 0x000fe80000011600 */
[----:B------:R-:W-:Y:S11]  /*7af0*/  LOP3.LUT P0, RZ, R0, 0x3, R57, 0x48, !PT ;  /* 0x0000000300ff7812 */ /* 0x000ff60007804839 */
[----:B------:R-:W-:Y:S02]  /*7b00*/  @!UPT UIADD3 URZ, UPT, UPT, URZ, URZ, URZ ;  /* 0x000000fffffff290 */ /* 0x000fe4000fffe0ff */
[----:B------:R-:W-:Y:S05]  /*7b10*/  @!P0 BRA `(.L_x_126) ;  /* 0x0000000000408947 */ /* 0x000fea0003800000 */
[----:B------:R-:W1:Y:S01]  /*7b20*/  LDCU.64 UR8, c[0x4][0x70] ;  /* 0x01000e00ff0877ac */ /* 0x000e620008000a00 */
[----:B------:R-:W-:Y:S01]  /*7b30*/  MOV R3, 0x0 ;  /* 0x0000000000037802 */ /* 0x000fe20000000f00 */
[----:B------:R-:W-:Y:S02]  /*7b40*/  HFMA2 R12, -RZ, RZ, 0, 5.9604644775390625e-08 ;  /* 0x00000001ff0c7431 */ /* 0x000fe400000001ff */
[----:B------:R-:W-:Y:S02]  /*7b50*/  IMAD.MOV.U32 R8, RZ, RZ, 0x192 ;  /* 0x00000192ff087424 */ /* 0x000fe400078e00ff */
[----:B------:R-:W-:Y:S01]  /*7b60*/  IMAD.MOV.U32 R13, RZ, RZ, RZ ;  /* 0x000000ffff0d7224 */ /* 0x000fe200078e00ff */
[----:B------:R-:W3:Y:S01]  /*7b70*/  LDCU.64 UR6, c[0x4][0x78] ;  /* 0x01000f00ff0677ac */ /* 0x000ee20008000a00 */
[----:B----4-:R-:W4:Y:S01]  /*7b80*/  LDC.64 R2, c[0x4][R3] ;  /* 0x0100000003027b82 */ /* 0x010f220000000a00 */
[----:B------:R-:W5:Y:S01]  /*7b90*/  LDCU.64 UR4, c[0x4][0x10] ;  /* 0x01000200ff0477ac */ /* 0x000f620008000a00 */
[----:B-1----:R-:W-:Y:S01]  /*7ba0*/  MOV R5, UR9 ;  /* 0x0000000900057c02 */ /* 0x002fe20008000f00 */
[----:B------:R-:W-:Y:S01]  /*7bb0*/  IMAD.U32 R4, RZ, RZ, UR8 ;  /* 0x00000008ff047e24 */ /* 0x000fe2000f8e00ff */
[----:B---3--:R-:W-:Y:S01]  /*7bc0*/  MOV R7, UR7 ;  /* 0x0000000700077c02 */ /* 0x008fe20008000f00 */
[----:B------:R-:W-:Y:S01]  /*7bd0*/  IMAD.U32 R6, RZ, RZ, UR6 ;  /* 0x00000006ff067e24 */ /* 0x000fe2000f8e00ff */
[----:B-----5:R-:W-:Y:S01]  /*7be0*/  MOV R11, UR5 ;  /* 0x00000005000b7c02 */ /* 0x020fe20008000f00 */
[----:B------:R-:W-:Y:S02]  /*7bf0*/  IMAD.U32 R10, RZ, RZ, UR4 ;  /* 0x00000004ff0a7e24 */ /* 0x000fe4000f8e00ff */
[----:B------:R-:W-:Y:S07]  /*7c00*/  LEPC R20, `(.L_x_126) ;  /* 0x000000001014794e */ /* 0x000fee0000000000 */
[----:B--2-4-:R-:W-:Y:S05]  /*7c10*/  CALL.ABS.NOINC R2 ;  /* 0x0000000002007343 */ /* 0x014fea0003c00000 */
.L_x_126:
[----:B------:R-:W-:Y:S01]  /*7c20*/  ISETP.NE.AND P6, PT, R74, RZ, PT ;  /* 0x000000ff4a00720c */ /* 0x000fe20003fc5270 */
[----:B------:R-:W-:Y:S05]  /*7c30*/  WARPSYNC.ALL ;  /* 0x0000000000007948 */ /* 0x000fea0003800000 */
[----:B------:R-:W-:Y:S01]  /*7c40*/  R2UR UR4, R25 ;  /* 0x00000000190472ca */ /* 0x000fe200000e0000 */
[----:B------:R-:W-:Y:S01]  /*7c50*/  IMAD.U32 R77, RZ, RZ, UR45 ;  /* 0x0000002dff4d7e24 */ /* 0x000fe2000f8e00ff */
[----:B------:R-:W-:Y:S01]  /*7c60*/  LOP3.LUT R20, R48, 0xffffe000, RZ, 0xc0, !PT ;  /* 0xffffe00030147812 */ /* 0x000fe200078ec0ff */
[----:B------:R-:W-:Y:S01]  /*7c70*/  BSSY.RECONVERGENT B0, `(.L_x_127) ;  /* 0x000005e000007945 */ /* 0x000fe20003800200 */
[----:B------:R-:W-:Y:S02]  /*7c80*/  LOP3.LUT R21, R49, 0xffffe000, RZ, 0xc0, !PT ;  /* 0xffffe00031157812 */ /* 0x000fe400078ec0ff */
[----:B------:R-:W-:Y:S02]  /*7c90*/  LOP3.LUT R26, R51, 0xffffe000, RZ, 0xc0, !PT ;  /* 0xffffe000331a7812 */ /* 0x000fe400078ec0ff */
[----:B------:R-:W-:Y:S01]  /*7ca0*/  @P6 LEA R0, R77, UR43, 0x3 ;  /* 0x0000002b4d006c11 */ /* 0x000fe2000f8e18ff */
[----:B------:R-:W-:Y:S01]  /*7cb0*/  IMAD.U32 R77, RZ, RZ, UR62 ;  /* 0x0000003eff4d7e24 */ /* 0x000fe2000f8e00ff */
[----:B------:R-:W-:Y:S02]  /*7cc0*/  LOP3.LUT R33, R44, 0xffffe000, RZ, 0xc0, !PT ;  /* 0xffffe0002c217812 */ /* 0x000fe400078ec0ff */
[----:B------:R-:W-:Y:S01]  /*7cd0*/  LOP3.LUT R32, R45, 0xffffe000, RZ, 0xc0, !PT ;  /* 0xffffe0002d207812 */ /* 0x000fe200078ec0ff */
[----:B----4-:R-:W1:Y:S01]  /*7ce0*/  LDTM.x16 R4, tmem[UR4+0x10] ;  /* 0x00001004000479ee */ /* 0x010e620008240000 */
[----:B------:R-:W-:Y:S01]  /*7cf0*/  ISETP.NE.AND P0, PT, R71, RZ, PT ;  /* 0x000000ff4700720c */ /* 0x000fe20003f05270 */
[----:B------:R-:W-:Y:S05]  /*7d00*/  @P6 VIADD R0, R0, 0x40 ;  /* 0x0000004000006836 */ /* 0x000fea0000000000 */
[----:B------:R-:W-:Y:S01]  /*7d10*/  @P6 PRMT R77, R77, 0x654, R0 ;  /* 0x000006544d4d6816 */ /* 0x000fe20000000000 */
[C---:B-1----:R-:W-:Y:S01]  /*7d20*/  FMUL R0, R24.reuse, R4 ;  /* 0x0000000418007220 */ /* 0x042fe20000400000 */
[C---:B------:R-:W-:Y:S01]  /*7d30*/  FMUL R2, R24.reuse, R5 ;  /* 0x0000000518027220 */ /* 0x040fe20000400000 */
[C---:B------:R-:W-:Y:S01]  /*7d40*/  FMUL R3, R24.reuse, R6 ;  /* 0x0000000618037220 */ /* 0x040fe20000400000 */
[----:B------:R-:W-:Y:S01]  /*7d50*/  FMUL R7, R24, R7 ;  /* 0x0000000718077220 */ /* 0x000fe20000400000 */
[C---:B------:R-:W-:Y:S01]  /*7d60*/  FFMA R28, R27.reuse, R20, R0 ;  /* 0x000000141b1c7223 */ /* 0x040fe20000000000 */
[----:B------:R-:W-:Y:S01]  /*7d70*/  LOP3.LUT R20, R50, 0xffffe000, RZ, 0xc0, !PT ;  /* 0xffffe00032147812 */ /* 0x000fe200078ec0ff */
[C---:B------:R-:W-:Y:S01]  /*7d80*/  FFMA R29, R27.reuse, R21, R2 ;  /* 0x000000151b1d7223 */ /* 0x040fe20000000002 */
[----:B------:R-:W-:Y:S01]  /*7d90*/  LOP3.LUT R21, R40, 0xffffe000, RZ, 0xc0, !PT ;  /* 0xffffe00028157812 */ /* 0x000fe200078ec0ff */
[----:B------:R-:W-:Y:S01]  /*7da0*/  FMUL R4, R24, R8 ;  /* 0x0000000818047220 */ /* 0x000fe20000400000 */
[----:B------:R-:W-:Y:S01]  /*7db0*/  F2FP.TF32.F32.PACK_B R28, R28 ;  /* 0x0000001cff1c723e */ /* 0x000fe200024050ff */
[C---:B------:R-:W-:Y:S01]  /*7dc0*/  FFMA R30, R27.reuse, R20, R3 ;  /* 0x000000141b1e7223 */ /* 0x040fe20000000003 */
        /* <DEDUP_REMOVED lines=8> */
[----:B------:R-:W-:Y:S01]  /*7e50*/  F2FP.TF32.F32.PACK_B R31, R31 ;  /* 0x0000001fff1f723e */ /* 0x000fe200024050ff */
[C---:B------:R-:W-:Y:S01]  /*7e60*/  FFMA R4, R27.reuse, R33, R4 ;  /* 0x000000211b047223 */ /* 0x040fe20000000004 */
[C---:B------:R-:W-:Y:S01]  /*7e70*/  FFMA R5, R27.reuse, R32, R5 ;  /* 0x000000201b057223 */ /* 0x040fe20000000005 */
[C---:B------:R-:W-:Y:S01]  /*7e80*/  FFMA R6, R27.reuse, R20, R6 ;  /* 0x000000141b067223 */ /* 0x040fe20000000006 */
[----:B------:R-:W-:Y:S01]  /*7e90*/  FFMA R7, R27, R26, R11 ;  /* 0x0000001a1b077223 */ /* 0x000fe2000000000b */
[----:B------:R1:W-:Y:S01]  /*7ea0*/  STS.128 [R69+0x2000], R28 ;  /* 0x0020001c45007388 */ /* 0x0003e20000000c00 */
[----:B------:R-:W-:Y:S01]  /*7eb0*/  LOP3.LUT R32, R41, 0xffffe000, RZ, 0xc0, !PT ;  /* 0xffffe00029207812 */ /* 0x000fe200078ec0ff */
[----:B------:R-:W-:Y:S01]  /*7ec0*/  FMUL R8, R24, R12 ;  /* 0x0000000c18087220 */ /* 0x000fe20000400000 */
[----:B------:R-:W-:Y:S01]  /*7ed0*/  LOP3.LUT R33, R42, 0xffffe000, RZ, 0xc0, !PT ;  /* 0xffffe0002a217812 */ /* 0x000fe200078ec0ff */
[C---:B------:R-:W-:Y:S01]  /*7ee0*/  FMUL R9, R24.reuse, R13 ;  /* 0x0000000d18097220 */ /* 0x040fe20000400000 */
[----:B------:R-:W-:Y:S01]  /*7ef0*/  LOP3.LUT R20, R43, 0xffffe000, RZ, 0xc0, !PT ;  /* 0xffffe0002b147812 */ /* 0x000fe200078ec0ff */
[C---:B------:R-:W-:Y:S01]  /*7f00*/  FMUL R10, R24.reuse, R14 ;  /* 0x0000000e180a7220 */ /* 0x040fe20000400000 */
        /* <DEDUP_REMOVED lines=30> */
[----:B------:R-:W-:Y:S02]  /*80f0*/  F2FP.TF32.F32.PACK_B R15, R15 ;  /* 0x0000000fff0f723e */ /* 0x000fe400024050ff */
[----:B------:R-:W-:Y:S02]  /*8100*/  LEA R0, R34, UR43, 0x3 ;  /* 0x0000002b22007c11 */ /* 0x000fe4000f8e18ff */
[----:B------:R-:W-:Y:S01]  /*8110*/  @P6 SHF.L.U32 R3, R66, 0x1f, RZ ;  /* 0x0000001f42036819 */ /* 0x000fe200000006ff */
        /* <DEDUP_REMOVED lines=10> */
[----:B------:R-:W-:Y:S02]  /*81c0*/  UIADD3 UR9, UPT, UPT, UR49, 0x10, URZ ;  /* 0x0000001031097890 */ /* 0x000fe4000fffe0ff */
[----:B------:R-:W-:Y:S01]  /*81d0*/  UIADD3 UR8, UPT, UPT, UR43, 0x2200, URZ ;  /* 0x000022002b087890 */ /* 0x000fe2000fffe0ff */
[----:B------:R-:W-:Y:S01]  /*81e0*/  UMOV UR10, UR50 ;  /* 0x00000032000a7c82 */ /* 0x000fe20008000000 */
[----:B------:R-:W-:Y:S01]  /*81f0*/  UMOV UR11, UR60 ;  /* 0x0000003c000b7c82 */ /* 0x000fe20008000000 */
[----:B---3--:R-:W-:Y:S04]  /*8200*/  UIADD3 UR4, UP0, UPT, UR6, 0x680, URZ ;  /* 0x0000068006047890 */ /* 0x008fe8000ff1e0ff */
[----:B------:R-:W-:Y:S09]  /*8210*/  UIADD3.X UR5, UPT, UPT, URZ, UR7, URZ, UP0, !UPT ;  /* 0x00000007ff057290 */ /* 0x000ff200087fe4ff */
[----:B------:R3:W-:Y:S01]  /*8220*/  UTMASTG.3D [UR8], [UR4] ;  /* 0x00000008040073b5 */ /* 0x0007e20008010000 */
[----:B------:R0:W-:Y:S01]  /*8230*/  UTMACMDFLUSH ;  /* 0x00000000000079b7 */ /* 0x0001e20000000000 */
[----:B---3--:R-:W-:Y:S04]  /*8240*/  DEPBAR.LE SB0, 0x1 ;  /* 0x000080400000791a */ /* 0x008fe80000000000 */
.L_x_128:
[----:B------:R-:W-:Y:S05]  /*8250*/  BSYNC.RECONVERGENT B0 ;  /* 0x0000000000007941 */ /* 0x000fea0003800200 */
.L_x_127:
[----:B------:R-:W-:Y:S01]  /*8260*/  BAR.SYNC.DEFER_BLOCKING 0x1, 0x80 ;  /* 0x0042000000007b1d */ /* 0x000fe20000010000 */
[----:B------:R-:W-:Y:S04]  /*8270*/  UIADD3 UR4, UPT, UPT, UR45, 0x1, URZ ;  /* 0x000000012d047890 */ /* 0x000fe8000fffe0ff */
[----:B------:R-:W-:Y:S04]  /*8280*/  UISETP.NE.AND UP0, UPT, UR4, 0x4, UPT ;  /* 0x000000040400788c */ /* 0x000fe8000bf05270 */
[----:B------:R-:W-:Y:S01]  /*8290*/  USEL UR44, UR4, URZ, UP0 ;  /* 0x000000ff042c7287 */ /* 0x000fe20008000000 */
[----:B------:R3:W-:Y:S01]  /*82a0*/  @P6 SYNCS.ARRIVE.TRANS64.RED.A1T0 RZ, [R77+URZ], RZ ;  /* 0x000000ff4dff69a7 */ /* 0x0007e200081004ff */
[----:B------:R-:W-:Y:S01]  /*82b0*/  BSSY B1, `(.L_x_129) ;  /* 0x0000017000017945 */ /* 0x000fe20003800000 */
[----:B------:R-:W4:Y:S02]  /*82c0*/  @P6 SYNCS.PHASECHK.TRANS64.TRYWAIT P0, [R0+URZ+0x20], R3 ;  /* 0x00002003000065a7 */ /* 0x000f2400080011ff */
[----:B----4-:R-:W-:Y:S01]  /*82d0*/  @P6 SEL R35, RZ, 0x1, !P0 ;  /* 0x00000001ff236807 */ /* 0x010fe20004000000 */
[----:B---3--:R-:W-:Y:S06]  /*82e0*/  @!P6 BRA `(.L_x_130) ;  /* 0x00000000004ce947 */ /* 0x008fec0003800000 */
        /* <DEDUP_REMOVED lines=9> */
[----:B------:R-:W-:Y:S04]  /*8380*/  SHF.L.U32 R7, R66, 0x1f, RZ ;  /* 0x0000001f42077819 */ /* 0x000fe800000006ff */
[----:B------:R-:W1:Y:S02]  /*8390*/  SYNCS.PHASECHK.TRANS64.TRYWAIT P0, [R0+URZ+0x20], R7 ;  /* 0x00002007000075a7 */ /* 0x000e6400080011ff */
[----:B-1----:R-:W-:Y:S05]  /*83a0*/  @!P0 BRA `(.L_x_133) ;  /* 0x0000002000188947 */ /* 0x002fea0003800000 */
.L_x_132:
[----:B------:R-:W-:Y:S05]  /*83b0*/  BSYNC B0 ;  /* 0x0000000000007941 */ /* 0x000fea0003800000 */
.L_x_131:
[----:B------:R-:W-:Y:S02]  /*83c0*/  ISETP.NE.AND P0, PT, R76, RZ, PT ;  /* 0x000000ff4c00720c */ /* 0x000fe40003f05270 */
[----:B------:R-:W-:Y:S11]  /*83d0*/  IADD3 R34, PT, PT, R34, 0x1, RZ ;  /* 0x0000000122227810 */ /* 0x000ff60007ffe0ff */
[----:B------:R3:W4:Y:S04]  /*83e0*/  @P0 LDS.128 R48, [R5] ;  /* 0x0000000005300984 */ /* 0x0007280000000c00 */
[----:B------:R3:W1:Y:S04]  /*83f0*/  @P0 LDS.128 R44, [R4+0x10] ;  /* 0x00001000042c0984 */ /* 0x0006680000000c00 */
[----:B------:R3:W1:Y:S04]  /*8400*/  @P0 LDS.128 R40, [R3+0x20] ;  /* 0x0000200003280984 */ /* 0x0006680000000c00 */
[----:B------:R3:W1:Y:S02]  /*8410*/  @P0 LDS.128 R36, [R2+0x30] ;  /* 0x0000300002240984 */ /* 0x0006640000000c00 */
.L_x_130:
[----:B------:R-:W-:Y:S05]  /*8420*/  BSYNC B1 ;  /* 0x0000000000017941 */ /* 0x000fea0003800000 */
.L_x_129:
[----:B-1----:R-:W-:Y:S05]  /*8430*/  VIADD R0, R25, 0x20 ;  /* 0x0000002019007836 */ /* 0x002fea0000000000 */
[----:B------:R-:W-:Y:S04]  /*8440*/  SHF.R.U32.HI R0, RZ, 0x15, R0 ;  /* 0x00000015ff007819 */ /* 0x000fe80000011600 */
[----:B------:R-:W-:Y:S11]  /*8450*/  LOP3.LUT P0, RZ, R0, 0x3, R57, 0x48, !PT ;  /* 0x0000000300ff7812 */ /* 0x000ff60007804839 */
[----:B------:R-:W-:Y:S02]  /*8460*/  @!UPT UIADD3 URZ, UPT, UPT, URZ, URZ, URZ ;  /* 0x000000fffffff290 */ /* 0x000fe4000fffe0ff */
[----:B------:R-:W-:Y:S05]  /*8470*/  @!P0 BRA `(.L_x_134) ;  /* 0x0000000000408947 */ /* 0x000fea0003800000 */
[----:B------:R-:W1:Y:S01]  /*8480*/  LDCU.64 UR8, c[0x4][0x70] ;  /* 0x01000e00ff0877ac */ /* 0x000e620008000a00 */
[----:B---3--:R-:W-:Y:S01]  /*8490*/  MOV R3, 0x0 ;  /* 0x0000000000037802 */ /* 0x008fe20000000f00 */
[----:B------:R-:W-:Y:S02]  /*84a0*/  HFMA2 R12, -RZ, RZ, 0, 5.9604644775390625e-08 ;  /* 0x00000001ff0c7431 */ /* 0x000fe400000001ff */
[----:B------:R-:W-:Y:S02]  /*84b0*/  IMAD.MOV.U32 R8, RZ, RZ, 0x192 ;  /* 0x00000192ff087424 */ /* 0x000fe400078e00ff */
[----:B------:R-:W-:Y:S01]  /*84c0*/  IMAD.MOV.U32 R13, RZ, RZ, RZ ;  /* 0x000000ffff0d7224 */ /* 0x000fe200078e00ff */
[----:B------:R-:W3:Y:S01]  /*84d0*/  LDCU.64 UR6, c[0x4][0x78] ;  /* 0x01000f00ff0677ac */ /* 0x000ee20008000a00 */
[----:B------:R-:W2:Y:S01]  /*84e0*/  LDC.64 R2, c[0x4][R3] ;  /* 0x0100000003027b82 */ /* 0x000ea20000000a00 */
        /* <DEDUP_REMOVED lines=9> */
.L_x_134:
[----:B------:R-:W-:Y:S01]  /*8580*/  ISETP.NE.AND P6, PT, R74, RZ, PT ;  /* 0x000000ff4a00720c */ /* 0x000fe20003fc5270 */
[----:B------:R-:W-:Y:S05]  /*8590*/  WARPSYNC.ALL ;  /* 0x0000000000007948 */ /* 0x000fea0003800000 */
[----:B------:R-:W-:Y:S01]  /*85a0*/  R2UR UR4, R25 ;  /* 0x00000000190472ca */ /* 0x000fe200000e0000 */
[----:B------:R-:W-:Y:S01]  /*85b0*/  IMAD.U32 R77, RZ, RZ, UR44 ;  /* 0x0000002cff4d7e24 */ /* 0x000fe2000f8e00ff */
[----:B----4-:R-:W-:Y:S01]  /*85c0*/  LOP3.LUT R20, R48, 0xffffe000, RZ, 0xc0, !PT ;  /* 0xffffe00030147812 */ /* 0x010fe200078ec0ff */
[----:B------:R-:W-:Y:S01]  /*85d0*/  BSSY.RECONVERGENT B0, `(.L_x_135) ;  /* 0x000005e000007945 */ /* 0x000fe20003800200 */
[----:B------:R-:W-:Y:S02]  /*85e0*/  LOP3.LUT R21, R49, 0xffffe000, RZ, 0xc0, !PT ;  /* 0xffffe00031157812 */ /* 0x000fe400078ec0ff */
[----:B------:R-:W-:Y:S02]  /*85f0*/  LOP3.LUT R26, R51, 0xffffe000, RZ, 0xc0, !PT ;  /* 0xffffe000331a7812 */ /* 0x000fe400078ec0ff */
[----:B------:R-:W-:Y:S01]  /*8600*/  @P6 LEA R0, R77, UR43, 0x3 ;  /* 0x0000002b4d006c11 */ /* 0x000fe2000f8e18ff */
[----:B------:R-:W-:Y:S01]  /*8610*/  IMAD.U32 R77, RZ, RZ, UR62 ;  /* 0x0000003eff4d7e24 */ /* 0x000fe2000f8e00ff */
[----:B------:R-:W-:Y:S02]  /*8620*/  LOP3.LUT R33, R44, 0xffffe000, RZ, 0xc0, !PT ;  /* 0xffffe0002c217812 */ /* 0x000fe400078ec0ff */
[----:B------:R-:W-:Y:S01]  /*8630*/  LOP3.LUT R32, R45, 0xffffe000, RZ, 0xc0, !PT ;  /* 0xffffe0002d207812 */ /* 0x000fe200078ec0ff */
[----:B---3--:R-:W1:Y:S01]  /*8640*/  LDTM.x16 R4, tmem[UR4+0x20] ;  /* 0x00002004000479ee */ /* 0x008e620008240000 */
        /* <DEDUP_REMOVED lines=86> */
.L_x_136:
[----:B------:R-:W-:Y:S05]  /*8bb0*/  BSYNC.RECONVERGENT B0 ;  /* 0x0000000000007941 */ /* 0x000fea0003800200 */
.L_x_135:
        /* <DEDUP_REMOVED lines=21> */
.L_x_140:
[----:B------:R-:W-:Y:S05]  /*8d10*/  BSYNC B0 ;  /* 0x0000000000007941 */ /* 0x000fea0003800000 */
.L_x_139:
[----:B------:R-:W-:Y:S11]  /*8d20*/  ISETP.NE.AND P0, PT, R76, RZ, PT ;  /* 0x000000ff4c00720c */ /* 0x000ff60003f05270 */
[----:B------:R-:W-:Y:S02]  /*8d30*/  @!UPT UIADD3 URZ, UPT, UPT, URZ, URZ, URZ ;  /* 0x000000fffffff290 */ /* 0x000fe4000fffe0ff */
[----:B------:R3:W4:Y:S04]  /*8d40*/  @P0 LDS.128 R48, [R4] ;  /* 0x0000000004300984 */ /* 0x0007280000000c00 */
[----:B------:R3:W1:Y:S04]  /*8d50*/  @P0 LDS.128 R44, [R3+0x10] ;  /* 0x00001000032c0984 */ /* 0x0006680000000c00 */
[----:B------:R3:W1:Y:S04]  /*8d60*/  @P0 LDS.128 R40, [R2+0x20] ;  /* 0x0000200002280984 */ /* 0x0006680000000c00 */
[----:B------:R3:W1:Y:S02]  /*8d70*/  @P0 LDS.128 R36, [R34+0x30] ;  /* 0x0000300022240984 */ /* 0x0006640000000c00 */
.L_x_138:
[----:B------:R-:W-:Y:S05]  /*8d80*/  BSYNC B1 ;  /* 0x0000000000017941 */ /* 0x000fea0003800000 */
.L_x_137:
        /* <DEDUP_REMOVED lines=21> */
.L_x_142:
[----:B------:R-:W-:Y:S01]  /*8ee0*/  ISETP.NE.AND P0, PT, R71, RZ, PT ;  /* 0x000000ff4700720c */ /* 0x000fe20003f05270 */
[----:B------:R-:W-:Y:S05]  /*8ef0*/  WARPSYNC.ALL ;  /* 0x0000000000007948 */ /* 0x000fea0003800000 */
[----:B------:R-:W-:Y:S01]  /*8f00*/  R2UR UR4, R25 ;  /* 0x00000000190472ca */ /* 0x000fe200000e0000 */
[----:B------:R-:W-:Y:S01]  /*8f10*/  VIADD R75, R75, 0xb0 ;  /* 0x000000b04b4b7836 */ /* 0x000fe20000000000 */
[----:B----4-:R-:W-:Y:S01]  /*8f20*/  LOP3.LUT R0, R48, 0xffffe000, RZ, 0xc0, !PT ;  /* 0xffffe00030007812 */ /* 0x010fe200078ec0ff */
[----:B------:R-:W-:Y:S01]  /*8f30*/  BSSY.RECONVERGENT B0, `(.L_x_143) ;  /* 0x000005a000007945 */ /* 0x000fe20003800200 */
[----:B---3--:R-:W-:Y:S02]  /*8f40*/  LOP3.LUT R2, R49, 0xffffe000, RZ, 0xc0, !PT ;  /* 0xffffe00031027812 */ /* 0x008fe400078ec0ff */
[----:B------:R-:W-:Y:S02]  /*8f50*/  LOP3.LUT R3, R50, 0xffffe000, RZ, 0xc0, !PT ;  /* 0xffffe00032037812 */ /* 0x000fe400078ec0ff */
[----:B------:R-:W-:Y:S02]  /*8f60*/  LOP3.LUT R20, R51, 0xffffe000, RZ, 0xc0, !PT ;  /* 0xffffe00033147812 */ /* 0x000fe400078ec0ff */
[----:B------:R-:W-:Y:S02]  /*8f70*/  LOP3.LUT R21, R44, 0xffffe000, RZ, 0xc0, !PT ;  /* 0xffffe0002c157812 */ /* 0x000fe400078ec0ff */
[----:B------:R-:W-:Y:S01]  /*8f80*/  LOP3.LUT R26, R45, 0xffffe000, RZ, 0xc0, !PT ;  /* 0xffffe0002d1a7812 */ /* 0x000fe200078ec0ff */
[----:B------:R-:W1:Y:S01]  /*8f90*/  LDTM.x16 R4, tmem[UR4+0x30] ;  /* 0x00003004000479ee */ /* 0x000e620008240000 */
[----:B------:R-:W-:Y:S01]  /*8fa0*/  LOP3.LUT R29, R46, 0xffffe000, RZ, 0xc0, !PT ;  /* 0xffffe0002e1d7812 */ /* 0x000fe200078ec0ff */
[----:B------:R-:W-:Y:S01]  /*8fb0*/  NOP ;  /* 0x0000000000007918 */ /* 0x000fe20000000000 */
[----:B------:R-:W-:Y:S02]  /*8fc0*/  LOP3.LUT R28, R47, 0xffffe000, RZ, 0xc0, !PT ;  /* 0xffffe0002f1c7812 */ /* 0x000fe400078ec0ff */
[----:B------:R-:W-:Y:S02]  /*8fd0*/  LOP3.LUT R75, R75, 0xfefffff8, RZ, 0xc0, !PT ;  /* 0xfefffff84b4b7812 */ /* 0x000fe400078ec0ff */
[----:B------:R-:W-:Y:S02]  /*8fe0*/  LOP3.LUT R31, R40, 0xffffe000, RZ, 0xc0, !PT ;  /* 0xffffe000281f7812 */ /* 0x000fe400078ec0ff */
[----:B------:R-:W-:Y:S01]  /*8ff0*/  LOP3.LUT R30, R41, 0xffffe000, RZ, 0xc0, !PT ;  /* 0xffffe000291e7812 */ /* 0x000fe200078ec0ff */
[----:B-1----:R1:W-:Y:S01]  /*9000*/  SYNCS.ARRIVE.TRANS64.RED.A1T0 RZ, [R75+URZ], RZ ;  /* 0x000000ff4bff79a7 */ /* 0x0023e200081004ff */
[----:B------:R-:W-:Y:S02]  /*9010*/  LOP3.LUT R33, R42, 0xffffe000, RZ, 0xc0, !PT ;  /* 0xffffe0002a217812 */ /* 0x000fe400078ec0ff */
[----:B------:R-:W-:Y:S02]  /*9020*/  LOP3.LUT R32, R43, 0xffffe000, RZ, 0xc0, !PT ;  /* 0xffffe0002b207812 */ /* 0x000fe400078ec0ff */
[----:B------:R-:W-:Y:S02]  /*9030*/  LOP3.LUT R35, R36, 0xffffe000, RZ, 0xc0, !PT ;  /* 0xffffe00024237812 */ /* 0x000fe400078ec0ff */
[----:B------:R-:W-:Y:S02]  /*9040*/  LOP3.LUT R34, R37, 0xffffe000, RZ, 0xc0, !PT ;  /* 0xffffe00025227812 */ /* 0x000fe400078ec0ff */
[----:B------:R-:W-:Y:S02]  /*9050*/  LOP3.LUT R37, R38, 0xffffe000, RZ, 0xc0, !PT ;  /* 0xffffe00026257812 */ /* 0x000fe400078ec0ff */
[----:B------:R-:W-:Y:S01]  /*9060*/  LOP3.LUT R36, R39, 0xffffe000, RZ, 0xc0, !PT ;  /* 0xffffe00027247812 */ /* 0x000fe200078ec0ff */
[C---:B------:R-:W-:Y:S01]  /*9070*/  FMUL R4, R24.reuse, R4 ;  /* 0x0000000418047220 */ /* 0x040fe20000400000 */
[C---:B------:R-:W-:Y:S01]  /*9080*/  FMUL R5, R24.reuse, R5 ;  /* 0x0000000518057220 */ /* 0x040fe20000400000 */
[C---:B------:R-:W-:Y:S01]  /*9090*/  FMUL R6, R24.reuse, R6 ;  /* 0x0000000618067220 */ /* 0x040fe20000400000 */
[C---:B------:R-:W-:Y:S01]  /*90a0*/  FMUL R7, R24.reuse, R7 ;  /* 0x0000000718077220 */ /* 0x040fe20000400000 */
[C---:B------:R-:W-:Y:S01]  /*90b0*/  FFMA R4, R27.reuse, R0, R4 ;  /* 0x000000001b047223 */ /* 0x040fe20000000004 */
[C---:B------:R-:W-:Y:S01]  /*90c0*/  FFMA R5, R27.reuse, R2, R5 ;  /* 0x000000021b057223 */ /* 0x040fe20000000005 */
[C---:B------:R-:W-:Y:S01]  /*90d0*/  FFMA R6, R27.reuse, R3, R6 ;  /* 0x000000031b067223 */ /* 0x040fe20000000006 */
[C---:B------:R-:W-:Y:S01]  /*90e0*/  FFMA R7, R27.reuse, R20, R7 ;  /* 0x000000141b077223 */ /* 0x040fe20000000007 */
[C---:B------:R-:W-:Y:S01]  /*90f0*/  FMUL R8, R24.reuse, R8 ;  /* 0x0000000818087220 */ /* 0x040fe20000400000 */
[C---:B------:R-:W-:Y:S01]  /*9100*/  FMUL R9, R24.reuse, R9 ;  /* 0x0000000918097220 */ /* 0x040fe20000400000 */
[C---:B------:R-:W-:Y:S01]  /*9110*/  FMUL R10, R24.reuse, R10 ;  /* 0x0000000a180a7220 */ /* 0x040fe20000400000 */
[C---:B------:R-:W-:Y:S01]  /*9120*/  FMUL R11, R24.reuse, R11 ;  /* 0x0000000b180b7220 */ /* 0x040fe20000400000 */
[----:B------:R-:W-:Y:S01]  /*9130*/  F2FP.TF32.F32.PACK_B R4, R4 ;  /* 0x00000004ff04723e */ /* 0x000fe200024050ff */
[C---:B------:R-:W-:Y:S01]  /*9140*/  FFMA R8, R27.reuse, R21, R8 ;  /* 0x000000151b087223 */ /* 0x040fe20000000008 */
[----:B------:R-:W-:Y:S01]  /*9150*/  F2FP.TF32.F32.PACK_B R5, R5 ;  /* 0x00000005ff05723e */ /* 0x000fe200024050ff */
[C---:B------:R-:W-:Y:S01]  /*9160*/  FFMA R9, R27.reuse, R26, R9 ;  /* 0x0000001a1b097223 */ /* 0x040fe20000000009 */
[----:B------:R-:W-:Y:S01]  /*9170*/  F2FP.TF32.F32.PACK_B R6, R6 ;  /* 0x00000006ff06723e */ /* 0x000fe200024050ff */
[C---:B------:R-:W-:Y:S01]  /*9180*/  FFMA R10, R27.reuse, R29, R10 ;  /* 0x0000001d1b0a7223 */ /* 0x040fe2000000000a */
[----:B------:R-:W-:Y:S01]  /*9190*/  F2FP.TF32.F32.PACK_B R7, R7 ;  /* 0x00000007ff07723e */ /* 0x000fe200024050ff */
[C---:B------:R-:W-:Y:S01]  /*91a0*/  FFMA R11, R27.reuse, R28, R11 ;  /* 0x0000001c1b0b7223 */ /* 0x040fe2000000000b */
[C---:B------:R-:W-:Y:S01]  /*91b0*/  FMUL R12, R24.reuse, R12 ;  /* 0x0000000c180c7220 */ /* 0x040fe20000400000 */
[----:B------:R-:W-:Y:S01]  /*91c0*/  F2FP.TF32.F32.PACK_B R8, R8 ;  /* 0x00000008ff08723e */ /* 0x000fe200024050ff */
[C---:B------:R-:W-:Y:S01]  /*91d0*/  FMUL R13, R24.reuse, R13 ;  /* 0x0000000d180d7220 */ /* 0x040fe20000400000 */
[----:B------:R1:W-:Y:S01]  /*91e0*/  STS.128 [R69+0x6000], R4 ;  /* 0x0060000445007388 */ /* 0x0003e20000000c00 */
        /* <DEDUP_REMOVED lines=8> */
[C---:B------:R-:W-:Y:S01]  /*9270*/  FFMA R15, R27.reuse, R32, R15 ;  /* 0x000000201b0f7223 */ /* 0x040fe2000000000f */
[C---:B------:R-:W-:Y:S01]  /*9280*/  FMUL R16, R24.reuse, R16 ;  /* 0x0000001018107220 */ /* 0x040fe20000400000 */
[----:B------:R-:W-:Y:S01]  /*9290*/  F2FP.TF32.F32.PACK_B R12, R12 ;  /* 0x0000000cff0c723e */ /* 0x000fe200024050ff */
[----:B------:R1:W-:Y:S01]  /*92a0*/  STS.128 [R68+0x6010], R8 ;  /* 0x0060100844007388 */ /* 0x0003e20000000c00 */
[C---:B------:R-:W-:Y:S01]  /*92b0*/  FMUL R17, R24.reuse, R17 ;  /* 0x0000001118117220 */ /* 0x040fe20000400000 */
        /* <DEDUP_REMOVED lines=8> */
[----:B------:R-:W-:Y:S01]  /*9340*/  FFMA R19, R27, R36, R19 ;  /* 0x000000241b137223 */ /* 0x000fe20000000013 */
[----:B------:R-:W-:Y:S02]  /*9350*/  F2FP.TF32.F32.PACK_B R16, R16 ;  /* 0x00000010ff10723e */ /* 0x000fe400024050ff */
[----:B------:R1:W-:Y:S01]  /*9360*/  STS.128 [R67+0x6020], R12 ;  /* 0x0060200c43007388 */ /* 0x0003e20000000c00 */
[----:B------:R-:W-:Y:S02]  /*9370*/  F2FP.TF32.F32.PACK_B R17, R17 ;  /* 0x00000011ff11723e */ /* 0x000fe400024050ff */
        /* <DEDUP_REMOVED lines=21> */
.L_x_144:
[----:B------:R-:W-:Y:S05]  /*94d0*/  BSYNC.RECONVERGENT B0 ;  /* 0x0000000000007941 */ /* 0x000fea0003800200 */
.L_x_143:
[----:B------:R-:W-:Y:S01]  /*94e0*/  BAR.SYNC.DEFER_BLOCKING 0x1, 0x80 ;  /* 0x0042000000007b1d */ /* 0x000fe20000010000 */
[----:B------:R-:W-:Y:S01]  /*94f0*/  UISETP.NE.AND UP0, UPT, UR46, -0x4, UPT ;  /* 0xfffffffc2e00788c */ /* 0x000fe2000bf05270 */
[----:B------:R-:W-:Y:S08]  /*9500*/  IADD3 R0, PT, PT, R22, 0x1, RZ ;  /* 0x0000000116007810 */ /* 0x000ff00007ffe0ff */
[----:B------:R-:W-:Y:S05]  /*9510*/  BRA.U !UP0, `(.L_x_145) ;  /* 0x0000000108287547 */ /* 0x000fea000b800000 */
[----:B------:R-:W-:Y:S01]  /*9520*/  ISETP.NE.AND P0, PT, R74, RZ, PT ;  /* 0x000000ff4a00720c */ /* 0x000fe20003f05270 */
[----:B------:R-:W-:Y:S01]  /*9530*/  IMAD.U32 R3, RZ, RZ, UR45 ;  /* 0x0000002dff037e24 */ /* 0x000fe2000f8e00ff */
[----:B------:R-:W-:Y:S01]  /*9540*/  UIADD3 UR4, UPT, UPT, UR45, 0x1, URZ ;  /* 0x000000012d047890 */ /* 0x000fe2000fffe0ff */
[----:B------:R-:W-:Y:S03]  /*9550*/  IMAD.U32 R2, RZ, RZ, UR62 ;  /* 0x0000003eff027e24 */ /* 0x000fe6000f8e00ff */
[----:B------:R-:W-:Y:S04]  /*9560*/  UISETP.NE.AND UP0, UPT, UR4, 0x4, UPT ;  /* 0x000000040400788c */ /* 0x000fe8000bf05270 */
[----:B------:R-:W-:Y:S03]  /*9570*/  USEL UR45, UR4, URZ, UP0 ;  /* 0x000000ff042d7287 */ /* 0x000fe60008000000 */
[----:B------:R-:W-:Y:S05]  /*9580*/  @P0 LEA R3, R3, UR43, 0x3 ;  /* 0x0000002b03030c11 */ /* 0x000fea000f8e18ff */
[----:B------:R-:W-:Y:S05]  /*9590*/  @P0 VIADD R3, R3, 0x40 ;  /* 0x0000004003030836 */ /* 0x000fea0000000000 */
[----:B------:R-:W-:Y:S04]  /*95a0*/  @P0 PRMT R2, R2, 0x654, R3 ;  /* 0x0000065402020816 */ /* 0x000fe80000000003 */
[----:B------:R3:W-:Y:S03]  /*95b0*/  @P0 SYNCS.ARRIVE.TRANS64.RED.A1T0 RZ, [R2+URZ], RZ ;  /* 0x000000ff02ff09a7 */ /* 0x0007e600081004ff */
.L_x_145:
[----:B------:R-:W-:Y:S01]  /*95c0*/  R2UR UR5, R58 ;  /* 0x000000003a0572ca */ /* 0x000fe200000e0000 */
[----:B------:R-:W-:Y:S01]  /*95d0*/  UISETP.NE.AND UP0, UPT, UR61, URZ, UPT ;  /* 0x000000ff3d00728c */ /* 0x000fe2000bf05270 */
[----:B------:R-:W-:Y:S01]  /*95e0*/  R2UR UR4, R59 ;  /* 0x000000003b0472ca */ /* 0x000fe200000e0000 */
[----:B------:R-:W-:Y:S01]  /*95f0*/  UIADD3 UR46, UPT, UPT, UR46, 0x4, URZ ;  /* 0x000000042e2e7890 */ /* 0x000fe2000fffe0ff */
[----:B------:R-:W-:Y:S01]  /*9600*/  ISETP.NE.AND P0, PT, R62, 0x2, PT ;  /* 0x000000023e00780c */ /* 0x000fe20003f05270 */
[----:B------:R-:W-:Y:S01]  /*9610*/  UMOV UR60, UR59 ;  /* 0x0000003b003c7c82 */ /* 0x000fe20008000000 */
[----:B------:R-:W-:Y:S02]  /*9620*/  ISETP.NE.AND P1, PT, R0, 0x4, PT ;  /* 0x000000040000780c */ /* 0x000fe40003f25270 */
[----:B------:R-:W-:Y:S02]  /*9630*/  SEL R3, RZ, 0x1, P0 ;  /* 0x00000001ff037807 */ /* 0x000fe40000000000 */
[----:B---3--:R-:W-:Y:S02]  /*9640*/  SEL R2, RZ, 0x1, P1 ;  /* 0x00000001ff027807 */ /* 0x008fe40000800000 */
[----:B------:R-:W-:Y:S01]  /*9650*/  LOP3.LUT R64, R64, R3, RZ, 0x3c, !PT ;  /* 0x0000000340407212 */ /* 0x000fe200078e3cff */
[----:B------:R-:W-:Y:S01]  /*9660*/  UIADD3 UR28, UPT, UPT, UR36, UR5, URZ ;  /* 0x00000005241c7290 */ /* 0x000fe2000fffe0ff */
[----:B------:R-:W-:Y:S01]  /*9670*/  LOP3.LUT R65, R65, R2, RZ, 0x3c, !PT ;  /* 0x0000000241417212 */ /* 0x000fe200078e3cff */
[----:B------:R-:W-:Y:S01]  /*9680*/  UIADD3 UR24, UPT, UPT, UR37, UR4, URZ ;  /* 0x0000000425187290 */ /* 0x000fe2000fffe0ff */
[----:B------:R-:W-:Y:S02]  /*9690*/  SEL R62, R62, RZ, P0 ;  /* 0x000000ff3e3e7207 */ /* 0x000fe40000000000 */
[----:B------:R-:W-:Y:S01]  /*96a0*/  SEL R22, R0, RZ, P1 ;  /* 0x000000ff00167207 */ /* 0x000fe20000800000 */
[----:B------:R-:W-:Y:S08]  /*96b0*/  BRA.U UP0, `(.L_x_146) ;  /* 0xffffffc900e07547 */ /* 0x000ff0000b83ffff */
[----:B------:R-:W-:-:S09]  /*96c0*/  UISETP.NE.AND UP0, UPT, UR63, URZ, UPT ;  /* 0x000000ff3f00728c */ /* 0x000fd2000bf05270 */
[----:B------:R-:W-:Y:S05]  /*96d0*/  BRA.U !UP0, `(.L_x_147) ;  /* 0x0000000108487547 */ /* 0x000fea000b800000 */
[----:B------:R-:W3:Y:S02]  /*96e0*/  LDCU.64 UR4, c[0x0][0x890] ;  /* 0x00011200ff0477ac */ /* 0x000ee40008000a00 */
[----:B---3--:R-:W-:-:S04]  /*96f0*/  UISETP.NE.U32.AND UP0, UPT, UR4, URZ, UPT ;  /* 0x000000ff0400728c */ /* 0x008fc8000bf05070 */
[----:B------:R-:W-:-:S09]  /*9700*/  UISETP.NE.AND.EX UP0, UPT, UR5, URZ, UPT, UP0 ;  /* 0x000000ff0500728c */ /* 0x000fd2000bf05300 */
[----:B------:R-:W-:Y:S05]  /*9710*/  BRA.U UP0, `(.L_x_148) ;  /* 0x00000001000c7547 */ /* 0x000fea000b800000 */
[----:B------:R-:W-:-:S13]  /*9720*/  FSETP.NEU.AND P0, PT, R27, RZ, PT ;  /* 0x000000ff1b00720b */ /* 0x000fda0003f0d000 */
[----:B------:R-:W-:Y:S05]  /*9730*/  @!P0 EXIT ;  /* 0x000000000000894d */ /* 0x000fea0003800000 */
[----:B------:R-:W-:Y:S05]  /*9740*/  BRA `(.L_x_147) ;  /* 0x00000000002c7947 */ /* 0x000fea0003800000 */
.L_x_148:
[----:B------:R-:W-:Y:S01]  /*9750*/  ISETP.NE.AND P0, PT, R61, RZ, PT ;  /* 0x000000ff3d00720c */ /* 0x000fe20003f05270 */
[----:B------:R-:W-:-:S12]  /*9760*/  BSSY.RECONVERGENT B0, `(.L_x_147) ;  /* 0x0000009000007945 */ /* 0x000fd80003800200 */
[----:B------:R-:W-:Y:S05]  /*9770*/  @P0 BRA `(.L_x_149) ;  /* 0x0000000000140947 */ /* 0x000fea0003800000 */
[----:B------:R-:W3:Y:S02]  /*9780*/  LDCU.64 UR4, c[0x0][0x888] ;  /* 0x00011100ff0477ac */ /* 0x000ee40008000a00 */
[----:B---3--:R-:W-:-:S04]  /*9790*/  ISETP.NE.U32.AND P0, PT, RZ, UR4, PT ;  /* 0x00000004ff007c0c */ /* 0x008fc8000bf05070 */
[----:B------:R-:W-:-:S13]  /*97a0*/  ISETP.NE.AND.EX P0, PT, RZ, UR5, PT, P0 ;  /* 0x00000005ff007c0c */ /* 0x000fda000bf05300 */
[----:B------:R-:W-:Y:S05]  /*97b0*/  @!P0 EXIT ;  /* 0x000000000000894d */ /* 0x000fea0003800000 */
[----:B------:R-:W-:Y:S05]  /*97c0*/  BRA `(.L_x_150) ;  /* 0x0000000000087947 */ /* 0x000fea0003800000 */
.L_x_149:
[----:B------:R-:W-:-:S13]  /*97d0*/  FSETP.NEU.AND P0, PT, R27, RZ, PT ;  /* 0x000000ff1b00720b */ /* 0x000fda0003f0d000 */
[----:B------:R-:W-:Y:S05]  /*97e0*/  @!P0 EXIT ;  /* 0x000000000000894d */ /* 0x000fea0003800000 */
.L_x_150:
[----:B------:R-:W-:Y:S05]  /*97f0*/  BSYNC.RECONVERGENT B0 ;  /* 0x0000000000007941 */ /* 0x000fea0003800200 */
.L_x_147:
[----:B------:R-:W-:Y:S01]  /*9800*/  ULEA UR4, UR45, UR43, 0x3 ;  /* 0x0000002b2d047291 */ /* 0x000fe2000f8e18ff */
[----:B------:R-:W-:-:S04]  /*9810*/  DEPBAR.LE SB0, 0x0 ;  /* 0x000080000000791a */ /* 0x000fc80000000000 */
[----:B------:R-:W-:-:S04]  /*9820*/  UIADD3 UR4, UPT, UPT, UR4, 0x40, URZ ;  /* 0x0000004004047890 */ /* 0x000fc8000fffe0ff */
[----:B------:R-:W-:-:S09]  /*9830*/  UPRMT UR4, UR62, 0x654, UR4 ;  /* 0x000006543e047896 */ /* 0x000fd20008000004 */
[----:B------:R-:W-:Y:S01]  /*9840*/  SYNCS.ARRIVE.TRANS64.RED.A1T0 RZ, [UR4], RZ ;  /* 0x000000ffffff79a7 */ /* 0x000fe20008100404 */
[----:B------:R-:W-:Y:S05]  /*9850*/  EXIT ;  /* 0x000000000000794d */ /* 0x000fea0003800000 */
.L_x_24:
[----:B---3--:R3:W4:Y:S02]  /*9860*/  SYNCS.PHASECHK.TRANS64.TRYWAIT P0, [R3+URZ+0xe0], R2 ;  /* 0x0000e002030075a7 */ /* 0x00872400080011ff */
[----:B----4-:R-:W-:Y:S05]  /*9870*/  @!P0 NANOSLEEP.SYNCS 0x989680 ;  /* 0x009896800000895d */ /* 0x010fea0003900000 */
[----:B------:R-:W4:Y:S02]  /*9880*/  @!P0 SYNCS.PHASECHK.TRANS64 P0, [R3+URZ+0xe0], R2 ;  /* 0x0000e002030085a7 */ /* 0x000f2400080010ff */
[----:B----4-:R-:W-:Y:S05]  /*9890*/  @!P0 BRA `(.L_x_24) ;  /* 0xfffffffc00f08947 */ /* 0x010fea000383ffff */
[----:B------:R-:W-:Y:S05]  /*98a0*/  BRA `(.L_x_151) ;  /* 0xffffff8000607947 */ /* 0x000fea000383ffff */
.L_x_27:
[----:B--2---:R-:W-:-:S07]  /*98b0*/  MOV R0, UR7 ;  /* 0x0000000700007c02 */ /* 0x004fce0008000f00 */
.L_x_152:
[----:B--2---:R2:W3:Y:S02]  /*98c0*/  SYNCS.PHASECHK.TRANS64.TRYWAIT P0, [R0+URZ+0x10], R3 ;  /* 0x00001003000075a7 */ /* 0x0044e400080011ff */
[----:B---3--:R-:W-:Y:S05]  /*98d0*/  @!P0 NANOSLEEP.SYNCS 0x989680 ;  /* 0x009896800000895d */ /* 0x008fea0003900000 */
[----:B------:R-:W3:Y:S02]  /*98e0*/  @!P0 SYNCS.PHASECHK.TRANS64 P0, [R0+URZ+0x10], R3 ;  /* 0x00001003000085a7 */ /* 0x000ee400080010ff */
[----:B---3--:R-:W-:Y:S05]  /*98f0*/  @!P0 BRA `(.L_x_152) ;  /* 0xfffffffc00f08947 */ /* 0x008fea000383ffff */
[----:B------:R-:W-:Y:S05]  /*9900*/  BRA `(.L_x_26) ;  /* 0xffffff8000b87947 */ /* 0x000fea000383ffff */
.L_x_36:
[----:B-1----:R-:W-:-:S07]  /*9910*/  MOV R0, UR7 ;  /* 0x0000000700007c02 */ /* 0x002fce0008000f00 */
.L_x_153:
[----:B-1----:R1:W2:Y:S02]  /*9920*/  SYNCS.PHASECHK.TRANS64.TRYWAIT P0, [R0+URZ+0x10], R3 ;  /* 0x00001003000075a7 */ /* 0x0022a400080011ff */
[----:B--2---:R-:W-:Y:S05]  /*9930*/  @!P0 NANOSLEEP.SYNCS 0x989680 ;  /* 0x009896800000895d */ /* 0x004fea0003900000 */
[----:B------:R-:W2:Y:S02]  /*9940*/  @!P0 SYNCS.PHASECHK.TRANS64 P0, [R0+URZ+0x10], R3 ;  /* 0x00001003000085a7 */ /* 0x000ea400080010ff */
[----:B--2---:R-:W-:Y:S05]  /*9950*/  @!P0 BRA `(.L_x_153) ;  /* 0xfffffffc00f08947 */ /* 0x004fea000383ffff */
[----:B------:R-:W-:Y:S05]  /*9960*/  BRA `(.L_x_35) ;  /* 0xffffff8800147947 */ /* 0x000fea000383ffff */
.L_x_43:
[----:B-1----:R1:W4:Y:S02]  /*9970*/  SYNCS.PHASECHK.TRANS64.TRYWAIT P0, [R3+URZ+0x70], R0 ;  /* 0x00007000030075a7 */ /* 0x00232400080011ff */
[----:B----4-:R-:W-:Y:S05]  /*9980*/  @!P0 NANOSLEEP.SYNCS 0x989680 ;  /* 0x009896800000895d */ /* 0x010fea0003900000 */
[----:B------:R-:W4:Y:S02]  /*9990*/  @!P0 SYNCS.PHASECHK.TRANS64 P0, [R3+URZ+0x70], R0 ;  /* 0x00007000030085a7 */ /* 0x000f2400080010ff */
[----:B----4-:R-:W-:Y:S05]  /*99a0*/  @!P0 BRA `(.L_x_43) ;  /* 0xfffffffc00f08947 */ /* 0x010fea000383ffff */
[----:B------:R-:W-:Y:S05]  /*99b0*/  BRA `(.L_x_154) ;  /* 0xffffff8c00507947 */ /* 0x000fea000383ffff */
.L_x_47:
[----:B-1----:R-:W-:-:S07]  /*99c0*/  MOV R0, UR4 ;  /* 0x0000000400007c02 */ /* 0x002fce0008000f00 */
.L_x_155:
[----:B-1----:R1:W2:Y:S02]  /*99d0*/  SYNCS.PHASECHK.TRANS64.TRYWAIT P0, [R0+URZ], R3 ;  /* 0x00000003000075a7 */ /* 0x0022a400080011ff */
[----:B--2---:R-:W-:Y:S05]  /*99e0*/  @!P0 NANOSLEEP.SYNCS 0x989680 ;  /* 0x009896800000895d */ /* 0x004fea0003900000 */
[----:B------:R-:W2:Y:S02]  /*99f0*/  @!P0 SYNCS.PHASECHK.TRANS64 P0, [R0+URZ], R3 ;  /* 0x00000003000085a7 */ /* 0x000ea400080010ff */
[----:B--2---:R-:W-:Y:S05]  /*9a00*/  @!P0 BRA `(.L_x_155) ;  /* 0xfffffffc00f08947 */ /* 0x004fea000383ffff */
[----:B------:R-:W-:Y:S05]  /*9a10*/  BRA `(.L_x_156) ;  /* 0xffffff9000fc7947 */ /* 0x000fea000383ffff */
.L_x_50:
[----:B--2---:R2:W3:Y:S02]  /*9a20*/  SYNCS.PHASECHK.TRANS64.TRYWAIT P0, [R0+URZ+0xd0], R9 ;  /* 0x0000d009000075a7 */ /* 0x0044e400080011ff */
[----:B---3--:R-:W-:Y:S05]  /*9a30*/  @!P0 NANOSLEEP.SYNCS 0x989680 ;  /* 0x009896800000895d */ /* 0x008fea0003900000 */
[----:B------:R-:W3:Y:S02]  /*9a40*/  @!P0 SYNCS.PHASECHK.TRANS64 P0, [R0+URZ+0xd0], R9 ;  /* 0x0000d009000085a7 */ /* 0x000ee400080010ff */
[----:B---3--:R-:W-:Y:S05]  /*9a50*/  @!P0 BRA `(.L_x_50) ;  /* 0xfffffffc00f08947 */ /* 0x008fea000383ffff */
[----:B------:R-:W-:Y:S05]  /*9a60*/  BRA `(.L_x_157) ;  /* 0xffffff94005c7947 */ /* 0x000fea000383ffff */
.L_x_51:
[----:B------:R-:W-:-:S07]  /*9a70*/  MOV R0, UR4 ;  /* 0x0000000400007c02 */ /* 0x000fce0008000f00 */
.L_x_158:
[----:B--2---:R2:W3:Y:S02]  /*9a80*/  SYNCS.PHASECHK.TRANS64.TRYWAIT P0, [R0+URZ+0x80], R11 ;  /* 0x0000800b000075a7 */ /* 0x0044e400080011ff */
[----:B---3--:R-:W-:Y:S05]  /*9a90*/  @!P0 NANOSLEEP.SYNCS 0x989680 ;  /* 0x009896800000895d */ /* 0x008fea0003900000 */
[----:B------:R-:W3:Y:S02]  /*9aa0*/  @!P0 SYNCS.PHASECHK.TRANS64 P0, [R0+URZ+0x80], R11 ;  /* 0x0000800b000085a7 */ /* 0x000ee400080010ff */
[----:B---3--:R-:W-:Y:S05]  /*9ab0*/  @!P0 BRA `(.L_x_158) ;  /* 0xfffffffc00f08947 */ /* 0x008fea000383ffff */
[----:B------:R-:W-:Y:S05]  /*9ac0*/  BRA `(.L_x_159) ;  /* 0xffffff94006c7947 */ /* 0x000fea000383ffff */
.L_x_52:
[----:B--2---:R2:W3:Y:S02]  /*9ad0*/  SYNCS.PHASECHK.TRANS64.TRYWAIT P1, [R0+URZ+0x70], R9 ;  /* 0x00007009000075a7 */ /* 0x0044e400080211ff */
[----:B---3--:R-:W-:Y:S05]  /*9ae0*/  @!P1 NANOSLEEP.SYNCS 0x989680 ;  /* 0x009896800000995d */ /* 0x008fea0003900000 */
[----:B------:R-:W3:Y:S02]  /*9af0*/  @!P1 SYNCS.PHASECHK.TRANS64 P1, [R0+URZ+0x70], R9 ;  /* 0x00007009000095a7 */ /* 0x000ee400080210ff */
[----:B---3--:R-:W-:Y:S05]  /*9b00*/  @!P1 BRA `(.L_x_52) ;  /* 0xfffffffc00f09947 */ /* 0x008fea000383ffff */
[----:B------:R-:W-:Y:S05]  /*9b10*/  BRA `(.L_x_160) ;  /* 0xffffff94009c7947 */ /* 0x000fea000383ffff */
.L_x_55:
[----:B------:R-:W-:-:S07]  /*9b20*/  MOV R0, UR4 ;  /* 0x0000000400007c02 */ /* 0x000fce0008000f00 */
.L_x_161:
[----:B--2---:R2:W3:Y:S02]  /*9b30*/  SYNCS.PHASECHK.TRANS64.TRYWAIT P0, [R0+URZ+0x80], R3 ;  /* 0x00008003000075a7 */ /* 0x0044e400080011ff */
[----:B---3--:R-:W-:Y:S05]  /*9b40*/  @!P0 NANOSLEEP.SYNCS 0x989680 ;  /* 0x009896800000895d */ /* 0x008fea0003900000 */
[----:B------:R-:W3:Y:S02]  /*9b50*/  @!P0 SYNCS.PHASECHK.TRANS64 P0, [R0+URZ+0x80], R3 ;  /* 0x00008003000085a7 */ /* 0x000ee400080010ff */
[----:B---3--:R-:W-:Y:S05]  /*9b60*/  @!P0 BRA `(.L_x_161) ;  /* 0xfffffffc00f08947 */ /* 0x008fea000383ffff */
[----:B------:R-:W-:Y:S05]  /*9b70*/  BRA `(.L_x_54) ;  /* 0xffffff9400f07947 */ /* 0x000fea000383ffff */
.L_x_64:
[----:B--2---:R-:W-:-:S04]  /*9b80*/  MOV R7, UR5 ;  /* 0x0000000500077c02 */ /* 0x004fc80008000f00 */
[----:B------:R2:W3:Y:S03]  /*9b90*/  SYNCS.PHASECHK.TRANS64.TRYWAIT P0, [R7+URZ+0x8], R8 ;  /* 0x00000808070075a7 */ /* 0x0004e600080011ff */
[----:B---3--:R-:W-:Y:S05]  /*9ba0*/  @!P0 NANOSLEEP.SYNCS 0x989680 ;  /* 0x009896800000895d */ /* 0x008fea0003900000 */
[----:B------:R-:W3:Y:S02]  /*9bb0*/  @!P0 SYNCS.PHASECHK.TRANS64 P0, [R7+URZ+0x8], R8 ;  /* 0x00000808070085a7 */ /* 0x000ee400080010ff */
[----:B---3--:R-:W-:Y:S05]  /*9bc0*/  @!P0 BRA `(.L_x_64) ;  /* 0xfffffffc00ec8947 */ /* 0x008fea000383ffff */
[----:B------:R-:W-:Y:S05]  /*9bd0*/  BRA `(.L_x_63) ;  /* 0xffffff9800ac7947 */ /* 0x000fea000383ffff */
.L_x_66:
[----:B------:R-:W-:Y:S01]  /*9be0*/  BSSY B0, `(.L_x_162) ;  /* 0x0000006000007945 */ /* 0x000fe20003800000 */
[----:B------:R-:W-:-:S07]  /*9bf0*/  MOV R15, 0xffffffff ;  /* 0xffffffff000f7802 */ /* 0x000fce0000000f00 */
[----:B-12--5:R-:W-:Y:S05]  /*9c00*/  WARPSYNC.COLLECTIVE R15, `(.L_x_163) ;  /* 0x000000000f0c7348 */ /* 0x026fea0003c00000 */
[----:B------:R-:W-:Y:S02]  /*9c10*/  ELECT P6, UR79, PT ;  /* 0x00000000004f782f */ /* 0x000fe400038c0000 */
[----:B------:R-:W-:Y:S01]  /*9c20*/  MOV R14, UR79 ;  /* 0x0000004f000e7c02 */ /* 0x000fe20008000f00 */
[----:B-12--5:R-:W-:Y:S10]  /*9c30*/  ENDCOLLECTIVE ;  /* 0x000000000000791b */ /* 0x026ff40003800000 */
.L_x_163:
[----:B------:R-:W-:Y:S05]  /*9c40*/  BSYNC B0 ;  /* 0x0000000000007941 */ /* 0x000fea0003800000 */
.L_x_162:
[----:B------:R-:W-:Y:S01]  /*9c50*/  PLOP3.LUT P0, PT, P6, PT, PT, 0x80, 0x8 ;  /* 0x000000000008781c */ /* 0x000fe2000370f070 */
[----:B------:R-:W-:-:S12]  /*9c60*/  BRA `(.L_x_164) ;  /* 0xffffff9800dc7947 */ /* 0x000fd8000383ffff */
.L_x_68:
[----:B--2---:R-:W-:-:S04]  /*9c70*/  MOV R5, UR5 ;  /* 0x0000000500057c02 */ /* 0x004fc80008000f00 */
[----:B------:R2:W3:Y:S03]  /*9c80*/  SYNCS.PHASECHK.TRANS64.TRYWAIT P0, [R5+URZ+0x8], R6 ;  /* 0x00000806050075a7 */ /* 0x0004e600080011ff */
[----:B---3--:R-:W-:Y:S05]  /*9c90*/  @!P0 NANOSLEEP.SYNCS 0x989680 ;  /* 0x009896800000895d */ /* 0x008fea0003900000 */
[----:B------:R-:W3:Y:S02]  /*9ca0*/  @!P0 SYNCS.PHASECHK.TRANS64 P0, [R5+URZ+0x8], R6 ;  /* 0x00000806050085a7 */ /* 0x000ee400080010ff */
[----:B---3--:R-:W-:Y:S05]  /*9cb0*/  @!P0 BRA `(.L_x_68) ;  /* 0xfffffffc00ec8947 */ /* 0x008fea000383ffff */
[----:B------:R-:W-:Y:S05]  /*9cc0*/  BRA `(.L_x_67) ;  /* 0xffffff9800e07947 */ /* 0x000fea000383ffff */
.L_x_69:
[----:B-1----:R1:W2:Y:S02]  /*9cd0*/  SYNCS.PHASECHK.TRANS64.TRYWAIT P0, [R3+URZ+0x70], R4 ;  /* 0x00007004030075a7 */ /* 0x0022a400080011ff */
[----:B--2---:R-:W-:Y:S05]  /*9ce0*/  @!P0 NANOSLEEP.SYNCS 0x989680 ;  /* 0x009896800000895d */ /* 0x004fea0003900000 */
[----:B------:R-:W2:Y:S02]  /*9cf0*/  @!P0 SYNCS.PHASECHK.TRANS64 P0, [R3+URZ+0x70], R4 ;  /* 0x00007004030085a7 */ /* 0x000ea400080010ff */
[----:B--2---:R-:W-:Y:S05]  /*9d00*/  @!P0 BRA `(.L_x_69) ;  /* 0xfffffffc00f08947 */ /* 0x004fea000383ffff */
[----:B------:R-:W-:Y:S05]  /*9d10*/  BRA `(.L_x_165) ;  /* 0xffffff9c00f07947 */ /* 0x000fea000383ffff */
.L_x_71:
[----:B------:R-:W-:-:S13]  /*9d20*/  R2UR UR4, R4 ;  /* 0x00000000040472ca */ /* 0x000fda00000e0000 */
[----:B------:R-:W-:-:S07]  /*9d30*/  MOV R3, UR4 ;  /* 0x0000000400037c02 */ /* 0x000fce0008000f00 */
.L_x_166:
[----:B-1----:R1:W2:Y:S02]  /*9d40*/  SYNCS.PHASECHK.TRANS64.TRYWAIT P0, [R3+URZ+0xb0], R6 ;  /* 0x0000b006030075a7 */ /* 0x0022a400080011ff */
[----:B--2---:R-:W-:Y:S05]  /*9d50*/  @!P0 NANOSLEEP.SYNCS 0x989680 ;  /* 0x009896800000895d */ /* 0x004fea0003900000 */
[----:B------:R-:W2:Y:S02]  /*9d60*/  @!P0 SYNCS.PHASECHK.TRANS64 P0, [R3+URZ+0xb0], R6 ;  /* 0x0000b006030085a7 */ /* 0x000ea400080010ff */
[----:B--2---:R-:W-:Y:S05]  /*9d70*/  @!P0 BRA `(.L_x_166) ;  /* 0xfffffffc00f08947 */ /* 0x004fea000383ffff */
[----:B------:R-:W-:Y:S05]  /*9d80*/  BRA `(.L_x_167) ;  /* 0xffffffa000447947 */ /* 0x000fea000383ffff */
.L_x_74:
[----:B------:R-:W-:Y:S07]  /*9d90*/  MOV R3, UR5 ;  /* 0x0000000500037c02 */ /* 0x000fee0008000f00 */
.L_x_168:
[----:B-1----:R1:W2:Y:S02]  /*9da0*/  SYNCS.PHASECHK.TRANS64.TRYWAIT P0, [R3+URZ], R6 ;  /* 0x00000006030075a7 */ /* 0x0022a400080011ff */
[----:B--2---:R-:W-:Y:S05]  /*9db0*/  @!P0 NANOSLEEP.SYNCS 0x989680 ;  /* 0x009896800000895d */ /* 0x004fea0003900000 */
[----:B------:R-:W2:Y:S02]  /*9dc0*/  @!P0 SYNCS.PHASECHK.TRANS64 P0, [R3+URZ], R6 ;  /* 0x00000006030085a7 */ /* 0x000ea400080010ff */
[----:B--2---:R-:W-:Y:S05]  /*9dd0*/  @!P0 BRA `(.L_x_168) ;  /* 0xfffffffc00f08947 */ /* 0x004fea000383ffff */
[----:B------:R-:W-:Y:S05]  /*9de0*/  BRA `(.L_x_73) ;  /* 0xffffffa0005c7947 */ /* 0x000fea000383ffff */
.L_x_78:
[----:B--2---:R-:W-:-:S07]  /*9df0*/  MOV R2, UR4 ;  /* 0x0000000400027c02 */ /* 0x004fce0008000f00 */
.L_x_169:
[----:B-1----:R1:W2:Y:S02]  /*9e00*/  SYNCS.PHASECHK.TRANS64.TRYWAIT P0, [R2+URZ], R3 ;  /* 0x00000003020075a7 */ /* 0x0022a400080011ff */
[----:B--2---:R-:W-:Y:S05]  /*9e10*/  @!P0 NANOSLEEP.SYNCS 0x989680 ;  /* 0x009896800000895d */ /* 0x004fea0003900000 */
[----:B------:R-:W2:Y:S02]  /*9e20*/  @!P0 SYNCS.PHASECHK.TRANS64 P0, [R2+URZ], R3 ;  /* 0x00000003020085a7 */ /* 0x000ea400080010ff */
[----:B--2---:R-:W-:Y:S05]  /*9e30*/  @!P0 BRA `(.L_x_169) ;  /* 0xfffffffc00f08947 */ /* 0x004fea000383ffff */
[----:B------:R-:W-:Y:S05]  /*9e40*/  BRA `(.L_x_170) ;  /* 0xffffffa800747947 */ /* 0x000fea000383ffff */
.L_x_79:
[----:B--2---:R-:W-:-:S07]  /*9e50*/  MOV R2, UR5 ;  /* 0x0000000500027c02 */ /* 0x004fce0008000f00 */
.L_x_171:
[----:B-1----:R1:W2:Y:S02]  /*9e60*/  SYNCS.PHASECHK.TRANS64.TRYWAIT P0, [R2+URZ], R5 ;  /* 0x00000005020075a7 */ /* 0x0022a400080011ff */
[----:B--2---:R-:W-:Y:S05]  /*9e70*/  @!P0 NANOSLEEP.SYNCS 0x989680 ;  /* 0x009896800000895d */ /* 0x004fea0003900000 */
[----:B------:R-:W2:Y:S02]  /*9e80*/  @!P0 SYNCS.PHASECHK.TRANS64 P0, [R2+URZ], R5 ;  /* 0x00000005020085a7 */ /* 0x000ea400080010ff */
[----:B--2---:R-:W-:Y:S05]  /*9e90*/  @!P0 BRA `(.L_x_171) ;  /* 0xfffffffc00f08947 */ /* 0x004fea000383ffff */
[----:B------:R-:W-:Y:S05]  /*9ea0*/  BRA `(.L_x_172) ;  /* 0xffffffa800847947 */ /* 0x000fea000383ffff */
.L_x_80:
[----:B--2---:R-:W-:-:S07]  /*9eb0*/  MOV R2, UR5 ;  /* 0x0000000500027c02 */ /* 0x004fce0008000f00 */
.L_x_173:
[----:B-1----:R1:W2:Y:S02]  /*9ec0*/  SYNCS.PHASECHK.TRANS64.TRYWAIT P0, [R2+URZ], R5 ;  /* 0x00000005020075a7 */ /* 0x0022a400080011ff */
[----:B--2---:R-:W-:Y:S05]  /*9ed0*/  @!P0 NANOSLEEP.SYNCS 0x989680 ;  /* 0x009896800000895d */ /* 0x004fea0003900000 */
[----:B------:R-:W2:Y:S02]  /*9ee0*/  @!P0 SYNCS.PHASECHK.TRANS64 P0, [R2+URZ], R5 ;  /* 0x00000005020085a7 */ /* 0x000ea400080010ff */
[----:B--2---:R-:W-:Y:S05]  /*9ef0*/  @!P0 BRA `(.L_x_173) ;  /* 0xfffffffc00f08947 */ /* 0x004fea000383ffff */
[----:B------:R-:W-:Y:S05]  /*9f00*/  BRA `(.L_x_174) ;  /* 0xffffffa800907947 */ /* 0x000fea000383ffff */
.L_x_83:
[----:B------:R-:W-:-:S07]  /*9f10*/  MOV R2, UR62 ;  /* 0x0000003e00027c02 */ /* 0x000fce0008000f00 */
.L_x_175:
[----:B-1----:R1:W2:Y:S02]  /*9f20*/  SYNCS.PHASECHK.TRANS64.TRYWAIT P1, [R2+URZ+0xf0], R3 ;  /* 0x0000f003020075a7 */ /* 0x0022a400080211ff */
[----:B--2---:R-:W-:Y:S05]  /*9f30*/  @!P1 NANOSLEEP.SYNCS 0x989680 ;  /* 0x009896800000995d */ /* 0x004fea0003900000 */
[----:B------:R-:W2:Y:S02]  /*9f40*/  @!P1 SYNCS.PHASECHK.TRANS64 P1, [R2+URZ+0xf0], R3 ;  /* 0x0000f003020095a7 */ /* 0x000ea400080210ff */
[----:B--2---:R-:W-:Y:S05]  /*9f50*/  @!P1 BRA `(.L_x_175) ;  /* 0xfffffffc00f09947 */ /* 0x004fea000383ffff */
[----:B------:R-:W-:Y:S05]  /*9f60*/  BRA `(.L_x_176) ;  /* 0xffffffa800e07947 */ /* 0x000fea000383ffff */
.L_x_88:
[----:B--2---:R2:W3:Y:S02]  /*9f70*/  SYNCS.PHASECHK.TRANS64.TRYWAIT P0, [R8+URZ+0x70], R5 ;  /* 0x00007005080075a7 */ /* 0x0044e400080011ff */
[----:B---3--:R-:W-:Y:S05]  /*9f80*/  @!P0 NANOSLEEP.SYNCS 0x989680 ;  /* 0x009896800000895d */ /* 0x008fea0003900000 */
[----:B------:R-:W3:Y:S02]  /*9f90*/  @!P0 SYNCS.PHASECHK.TRANS64 P0, [R8+URZ+0x70], R5 ;  /* 0x00007005080085a7 */ /* 0x000ee400080010ff */
[----:B---3--:R-:W-:Y:S05]  /*9fa0*/  @!P0 BRA `(.L_x_88) ;  /* 0xfffffffc00f08947 */ /* 0x008fea000383ffff */
[----:B------:R-:W-:Y:S05]  /*9fb0*/  BRA `(.L_x_177) ;  /* 0xffffffb000207947 */ /* 0x000fea000383ffff */
.L_x_91:
[----:B------:R-:W-:Y:S07]  /*9fc0*/  MOV R0, UR21 ;  /* 0x0000001500007c02 */ /* 0x000fee0008000f00 */
.L_x_178:
[----:B--2---:R2:W3:Y:S02]  /*9fd0*/  SYNCS.PHASECHK.TRANS64.TRYWAIT P1, [R0+URZ+0x68], R5 ;  /* 0x00006805000075a7 */ /* 0x0044e400080211ff */
[----:B---3--:R-:W-:Y:S05]  /*9fe0*/  @!P1 NANOSLEEP.SYNCS 0x989680 ;  /* 0x009896800000995d */ /* 0x008fea0003900000 */
[----:B------:R-:W3:Y:S02]  /*9ff0*/  @!P1 SYNCS.PHASECHK.TRANS64 P1, [R0+URZ+0x68], R5 ;  /* 0x00006805000095a7 */ /* 0x000ee400080210ff */
[----:B---3--:R-:W-:Y:S05]  /*a000*/  @!P1 BRA `(.L_x_178) ;  /* 0xfffffffc00f09947 */ /* 0x008fea000383ffff */
[----:B------:R-:W-:Y:S05]  /*a010*/  BRA `(.L_x_90) ;  /* 0xffffffb4009c7947 */ /* 0x000fea000383ffff */
.L_x_94:
[----:B--2---:R-:W-:Y:S07]  /*a020*/  MOV R5, UR21 ;  /* 0x0000001500057c02 */ /* 0x004fee0008000f00 */
.L_x_179:
[----:B--2---:R2:W3:Y:S02]  /*a030*/  SYNCS.PHASECHK.TRANS64.TRYWAIT P0, [R5+URZ+0x40], R4 ;  /* 0x00004004050075a7 */ /* 0x0044e400080011ff */
[----:B---3--:R-:W-:Y:S05]  /*a040*/  @!P0 NANOSLEEP.SYNCS 0x989680 ;  /* 0x009896800000895d */ /* 0x008fea0003900000 */
[----:B------:R-:W3:Y:S02]  /*a050*/  @!P0 SYNCS.PHASECHK.TRANS64 P0, [R5+URZ+0x40], R4 ;  /* 0x00004004050085a7 */ /* 0x000ee400080010ff */
[----:B---3--:R-:W-:Y:S05]  /*a060*/  @!P0 BRA `(.L_x_179) ;  /* 0xfffffffc00f08947 */ /* 0x008fea000383ffff */
[----:B------:R-:W-:Y:S05]  /*a070*/  BRA `(.L_x_180) ;  /* 0xffffffb400f47947 */ /* 0x000fea000383ffff */
.L_x_95:
[----:B------:R-:W-:Y:S07]  /*a080*/  MOV R5, UR21 ;  /* 0x0000001500057c02 */ /* 0x000fee0008000f00 */
.L_x_181:
[----:B--2---:R2:W3:Y:S02]  /*a090*/  SYNCS.PHASECHK.TRANS64.TRYWAIT P0, [R5+URZ+0x48], R4 ;  /* 0x00004804050075a7 */ /* 0x0044e400080011ff */
[----:B---3--:R-:W-:Y:S05]  /*a0a0*/  @!P0 NANOSLEEP.SYNCS 0x989680 ;  /* 0x009896800000895d */ /* 0x008fea0003900000 */
[----:B------:R-:W3:Y:S02]  /*a0b0*/  @!P0 SYNCS.PHASECHK.TRANS64 P0, [R5+URZ+0x48], R4 ;  /* 0x00004804050085a7 */ /* 0x000ee400080010ff */
[----:B---3--:R-:W-:Y:S05]  /*a0c0*/  @!P0 BRA `(.L_x_181) ;  /* 0xfffffffc00f08947 */ /* 0x008fea000383ffff */
[----:B------:R-:W-:Y:S05]  /*a0d0*/  BRA `(.L_x_182) ;  /* 0xffffffb800347947 */ /* 0x000fea000383ffff */
.L_x_96:
[----:B--2---:R-:W-:Y:S07]  /*a0e0*/  MOV R5, UR21 ;  /* 0x0000001500057c02 */ /* 0x004fee0008000f00 */
.L_x_183:
[----:B--2---:R2:W3:Y:S02]  /*a0f0*/  SYNCS.PHASECHK.TRANS64.TRYWAIT P0, [R5+URZ+0x50], R4 ;  /* 0x00005004050075a7 */ /* 0x0044e400080011ff */
[----:B---3--:R-:W-:Y:S05]  /*a100*/  @!P0 NANOSLEEP.SYNCS 0x989680 ;  /* 0x009896800000895d */ /* 0x008fea0003900000 */
[----:B------:R-:W3:Y:S02]  /*a110*/  @!P0 SYNCS.PHASECHK.TRANS64 P0, [R5+URZ+0x50], R4 ;  /* 0x00005004050085a7 */ /* 0x000ee400080010ff */
[----:B---3--:R-:W-:Y:S05]  /*a120*/  @!P0 BRA `(.L_x_183) ;  /* 0xfffffffc00f08947 */ /* 0x008fea000383ffff */
[----:B------:R-:W-:Y:S05]  /*a130*/  BRA `(.L_x_184) ;  /* 0xffffffb8007c7947 */ /* 0x000fea000383ffff */
.L_x_97:
[----:B--2---:R-:W-:Y:S07]  /*a140*/  MOV R5, UR21 ;  /* 0x0000001500057c02 */ /* 0x004fee0008000f00 */
.L_x_185:
[----:B--2---:R2:W3:Y:S02]  /*a150*/  SYNCS.PHASECHK.TRANS64.TRYWAIT P0, [R5+URZ+0x58], R4 ;  /* 0x00005804050075a7 */ /* 0x0044e400080011ff */
[----:B---3--:R-:W-:Y:S05]  /*a160*/  @!P0 NANOSLEEP.SYNCS 0x989680 ;  /* 0x009896800000895d */ /* 0x008fea0003900000 */
[----:B------:R-:W3:Y:S02]  /*a170*/  @!P0 SYNCS.PHASECHK.TRANS64 P0, [R5+URZ+0x58], R4 ;  /* 0x00005804050085a7 */ /* 0x000ee400080010ff */
[----:B---3--:R-:W-:Y:S05]  /*a180*/  @!P0 BRA `(.L_x_185) ;  /* 0xfffffffc00f08947 */ /* 0x008fea000383ffff */
[----:B------:R-:W-:Y:S05]  /*a190*/  BRA `(.L_x_186) ;  /* 0xffffffb800c87947 */ /* 0x000fea000383ffff */
.L_x_99:
[----:B------:R-:W-:-:S07]  /*a1a0*/  MOV R0, UR21 ;  /* 0x0000001500007c02 */ /* 0x000fce0008000f00 */
.L_x_187:
[----:B--2---:R2:W3:Y:S02]  /*a1b0*/  SYNCS.PHASECHK.TRANS64.TRYWAIT P0, [R0+URZ+0x40], R3 ;  /* 0x00004003000075a7 */ /* 0x0044e400080011ff */
[----:B---3--:R-:W-:Y:S05]  /*a1c0*/  @!P0 NANOSLEEP.SYNCS 0x989680 ;  /* 0x009896800000895d */ /* 0x008fea0003900000 */
[----:B------:R-:W3:Y:S02]  /*a1d0*/  @!P0 SYNCS.PHASECHK.TRANS64 P0, [R0+URZ+0x40], R3 ;  /* 0x00004003000085a7 */ /* 0x000ee400080010ff */
[----:B---3--:R-:W-:Y:S05]  /*a1e0*/  @!P0 BRA `(.L_x_187) ;  /* 0xfffffffc00f08947 */ /* 0x008fea000383ffff */
[----:B------:R-:W-:Y:S05]  /*a1f0*/  BRA `(.L_x_188) ;  /* 0xffffffbc00407947 */ /* 0x000fea000383ffff */
.L_x_100:
[----:B--2---:R-:W-:-:S07]  /*a200*/  MOV R0, UR21 ;  /* 0x0000001500007c02 */ /* 0x004fce0008000f00 */
.L_x_189:
[----:B--2---:R2:W3:Y:S02]  /*a210*/  SYNCS.PHASECHK.TRANS64.TRYWAIT P0, [R0+URZ+0x48], R3 ;  /* 0x00004803000075a7 */ /* 0x0044e400080011ff */
[----:B---3--:R-:W-:Y:S05]  /*a220*/  @!P0 NANOSLEEP.SYNCS 0x989680 ;  /* 0x009896800000895d */ /* 0x008fea0003900000 */
[----:B------:R-:W3:Y:S02]  /*a230*/  @!P0 SYNCS.PHASECHK.TRANS64 P0, [R0+URZ+0x48], R3 ;  /* 0x00004803000085a7 */ /* 0x000ee400080010ff */
[----:B---3--:R-:W-:Y:S05]  /*a240*/  @!P0 BRA `(.L_x_189) ;  /* 0xfffffffc00f08947 */ /* 0x008fea000383ffff */
[----:B------:R-:W-:Y:S05]  /*a250*/  BRA `(.L_x_190) ;  /* 0xffffffbc00307947 */ /* 0x000fea000383ffff */
.L_x_101:
[----:B--2---:R-:W-:-:S07]  /*a260*/  MOV R0, UR21 ;  /* 0x0000001500007c02 */ /* 0x004fce0008000f00 */
.L_x_191:
[----:B--2---:R2:W3:Y:S02]  /*a270*/  SYNCS.PHASECHK.TRANS64.TRYWAIT P0, [R0+URZ+0x50], R3 ;  /* 0x00005003000075a7 */ /* 0x0044e400080011ff */
[----:B---3--:R-:W-:Y:S05]  /*a280*/  @!P0 NANOSLEEP.SYNCS 0x989680 ;  /* 0x009896800000895d */ /* 0x008fea0003900000 */
[----:B------:R-:W3:Y:S02]  /*a290*/  @!P0 SYNCS.PHASECHK.TRANS64 P0, [R0+URZ+0x50], R3 ;  /* 0x00005003000085a7 */ /* 0x000ee400080010ff */
[----:B---3--:R-:W-:Y:S05]  /*a2a0*/  @!P0 BRA `(.L_x_191) ;  /* 0xfffffffc00f08947 */ /* 0x008fea000383ffff */
[----:B------:R-:W-:Y:S05]  /*a2b0*/  BRA `(.L_x_192) ;  /* 0xffffffbc00207947 */ /* 0x000fea000383ffff */
.L_x_103:
[----:B-1----:R1:W2:Y:S02]  /*a2c0*/  SYNCS.PHASECHK.TRANS64.TRYWAIT P0, [R3+URZ+0x70], R0 ;  /* 0x00007000030075a7 */ /* 0x0022a400080011ff */
[----:B--2---:R-:W-:Y:S05]  /*a2d0*/  @!P0 NANOSLEEP.SYNCS 0x989680 ;  /* 0x009896800000895d */ /* 0x004fea0003900000 */
[----:B------:R-:W2:Y:S02]  /*a2e0*/  @!P0 SYNCS.PHASECHK.TRANS64 P0, [R3+URZ+0x70], R0 ;  /* 0x00007000030085a7 */ /* 0x000ea400080010ff */
[----:B--2---:R-:W-:Y:S05]  /*a2f0*/  @!P0 BRA `(.L_x_103) ;  /* 0xfffffffc00f08947 */ /* 0x004fea000383ffff */
[----:B------:R-:W-:Y:S05]  /*a300*/  BRA `(.L_x_193) ;  /* 0xffffffbc00e07947 */ /* 0x000fea000383ffff */
.L_x_114:
[----:B-1----:R-:W-:Y:S04]  /*a310*/  MOV R2, UR43 ;  /* 0x0000002b00027c02 */ /* 0x002fe80008000f00 */
[----:B------:R1:W2:Y:S03]  /*a320*/  SYNCS.PHASECHK.TRANS64.TRYWAIT P1, [R2+URZ+0x20], R3 ;  /* 0x00002003020075a7 */ /* 0x0002a600080211ff */
[----:B--2---:R-:W-:Y:S05]  /*a330*/  @!P1 NANOSLEEP.SYNCS 0x989680 ;  /* 0x009896800000995d */ /* 0x004fea0003900000 */
[----:B------:R-:W2:Y:S02]  /*a340*/  @!P1 SYNCS.PHASECHK.TRANS64 P1, [R2+URZ+0x20], R3 ;  /* 0x00002003020095a7 */ /* 0x000ea400080210ff */
[----:B--2---:R-:W-:Y:S05]  /*a350*/  @!P1 BRA `(.L_x_114) ;  /* 0xfffffffc00ec9947 */ /* 0x004fea000383ffff */
[----:B------:R-:W-:Y:S05]  /*a360*/  BRA `(.L_x_113) ;  /* 0xffffffcc004c7947 */ /* 0x000fea000383ffff */
.L_x_116:
[----:B-1----:R1:W4:Y:S02]  /*a370*/  SYNCS.PHASECHK.TRANS64.TRYWAIT P0, [R75+URZ+0x90], R0 ;  /* 0x000090004b0075a7 */ /* 0x00232400080011ff */
[----:B----4-:R-:W-:Y:S05]  /*a380*/  @!P0 NANOSLEEP.SYNCS 0x989680 ;  /* 0x009896800000895d */ /* 0x010fea0003900000 */
[----:B------:R-:W4:Y:S02]  /*a390*/  @!P0 SYNCS.PHASECHK.TRANS64 P0, [R75+URZ+0x90], R0 ;  /* 0x000090004b0085a7 */ /* 0x000f2400080010ff */
[----:B----4-:R-:W-:Y:S05]  /*a3a0*/  @!P0 BRA `(.L_x_116) ;  /* 0xfffffffc00f08947 */ /* 0x010fea000383ffff */
[----:B------:R-:W-:Y:S05]  /*a3b0*/  BRA `(.L_x_115) ;  /* 0xffffffcc00747947 */ /* 0x000fea000383ffff */
.L_x_125:
[----:B-1----:R1:W3:Y:S02]  /*a3c0*/  SYNCS.PHASECHK.TRANS64.TRYWAIT P0, [R3+URZ+0x20], R0 ;  /* 0x00002000030075a7 */ /* 0x0022e400080011ff */
[----:B---3--:R-:W-:Y:S05]  /*a3d0*/  @!P0 NANOSLEEP.SYNCS 0x989680 ;  /* 0x009896800000895d */ /* 0x008fea0003900000 */
[----:B------:R-:W3:Y:S02]  /*a3e0*/  @!P0 SYNCS.PHASECHK.TRANS64 P0, [R3+URZ+0x20], R0 ;  /* 0x00002000030085a7 */ /* 0x000ee400080010ff */
[----:B---3--:R-:W-:Y:S05]  /*a3f0*/  @!P0 BRA `(.L_x_125) ;  /* 0xfffffffc00f08947 */ /* 0x008fea000383ffff */
[----:B------:R-:W-:Y:S05]  /*a400*/  BRA `(.L_x_124) ;  /* 0xffffffd400907947 */ /* 0x000fea000383ffff */
.L_x_133:
[----:B-1----:R1:W3:Y:S02]  /*a410*/  SYNCS.PHASECHK.TRANS64.TRYWAIT P0, [R0+URZ+0x20], R7 ;  /* 0x00002007000075a7 */ /* 0x0022e400080011ff */
[----:B---3--:R-:W-:Y:S05]  /*a420*/  @!P0 NANOSLEEP.SYNCS 0x989680 ;  /* 0x009896800000895d */ /* 0x008fea0003900000 */
[----:B------:R-:W3:Y:S02]  /*a430*/  @!P0 SYNCS.PHASECHK.TRANS64 P0, [R0+URZ+0x20], R7 ;  /* 0x00002007000085a7 */ /* 0x000ee400080010ff */
[----:B---3--:R-:W-:Y:S05]  /*a440*/  @!P0 BRA `(.L_x_133) ;  /* 0xfffffffc00f08947 */ /* 0x008fea000383ffff */
[----:B------:R-:W-:Y:S05]  /*a450*/  BRA `(.L_x_132) ;  /* 0xffffffdc00d47947 */ /* 0x000fea000383ffff */
.L_x_141:
[----:B-1----:R1:W3:Y:S02]  /*a460*/  SYNCS.PHASECHK.TRANS64.TRYWAIT P0, [R0+URZ+0x20], R5 ;  /* 0x00002005000075a7 */ /* 0x0022e400080011ff */
[----:B---3--:R-:W-:Y:S05]  /*a470*/  @!P0 NANOSLEEP.SYNCS 0x989680 ;  /* 0x009896800000895d */ /* 0x008fea0003900000 */
[----:B------:R-:W3:Y:S02]  /*a480*/  @!P0 SYNCS.PHASECHK.TRANS64 P0, [R0+URZ+0x20], R5 ;  /* 0x00002005000085a7 */ /* 0x000ee400080010ff */
[----:B---3--:R-:W-:Y:S05]  /*a490*/  @!P0 BRA `(.L_x_141) ;  /* 0xfffffffc00f08947 */ /* 0x008fea000383ffff */
[----:B------:R-:W-:Y:S05]  /*a4a0*/  BRA `(.L_x_140) ;  /* 0xffffffe800187947 */ /* 0x000fea000383ffff */
        .weak           $__internal_0_$__cuda_sm10x_tcgen05_guardrail_trap_col_being_dealloced_not_returned_by_alloc
        .type           $__internal_0_$__cuda_sm10x_tcgen05_guardrail_trap_col_being_dealloced_not_returned_by_alloc,@function
        .size           $__internal_0_$__cuda_sm10x_tcgen05_guardrail_trap_col_being_dealloced_not_returned_by_alloc,($__internal_1_$__cuda_sm10x_tcgen05_guardrail_trap_phase_invalid_during_alloc - $__internal_0_$__cuda_sm10x_tcgen05_guardrail_trap_col_being_dealloced_not_returned_by_alloc)
$__internal_0_$__cuda_sm10x_tcgen05_guardrail_trap_col_being_dealloced_not_returned_by_alloc:
[----:B------:R-:W-:Y:S05]  /*a4b0*/  BPT.TRAP 0x1 ;  /* 0x000000040000795c */ /* 0x000fea0000300000 */
[----:B------:R-:W-:-:S04]  /*a4c0*/  HFMA2 R3, -RZ, RZ, 0, 0 ;  /* 0x00000000ff037431 */ /* 0x000fc800000001ff */
[----:B------:R-:W-:Y:S05]  /*a4d0*/  RET.REL.NODEC R2 `(_ZN7cutlass13device_kernelINS_4gemm6kernel13GemmUniversalIN4cute5tupleIJiiiiEEENS1_10collective13CollectiveMmaINS1_35MainloopSm100TmaUmmaWarpSpecializedILi2ELi2ELi4ENS5_IJNS4_1CILi4EEENSA_ILi1EEESC_EEEEENS5_IJNSA_ILi256EEENSA_ILi64EEENSA_ILi128EEEEEENS_10tfloat32_tENS5_IJlSC_lEEESJ_SK_NS4_8TiledMMAINS4_8MMA_AtomIJNS4_23SM100_MMA_TF32_2x1SM_SSISJ_SJ_fLi256ELi64ELNS4_4UMMA5MajorE0ELSP_0ELNSO_7ScaleInE0ELSQ_0EEEEEENS4_6LayoutINS5_IJSC_SC_SC_EEENS5_IJNSA_ILi0EEESV_SV_EEEEENS5_IJNS4_10UnderscoreESY_SY_EEEEENS4_18SM100_TMA_2SM_LOADENS4_14ComposedLayoutINS4_7SwizzleILi3ELi4ELi3EEENS4_18smem_ptr_flag_bitsILi32EEENST_INS5_IJNSA_ILi8EEENSA_ILi32EEEEEENS5_IJS18_SC_EEEEEEEvNS4_8identityENS4_28SM100_TMA_2SM_LOAD_MULTICASTES1C_vS1D_EENS_8epilogue10collective18CollectiveEpilogueINS1G_23Sm100TmaWarpSpecializedILi4ELi2ELi16ELb1ELb0EEEJNS5_IJSH_SG_SH_EEENS5_IJNST_ISH_SC_EENST_INSA_ILi16EEESC_EEEEESJ_SK_SJ_SK_NS1G_6fusion15FusionCallbacksIS1K_NS1Q_17LinearCombinationISJ_fSJ_fLNS_15FloatRoundStyleE2EEES1L_S1P_JEEENS4_5SM1004TMEM4LOAD26SM100_TMEM_LOAD_32dp32b16xENS4_13SM90_TMA_LOADENS12_INS13_ILi2ELi4ELi3EEES16_NST_INS5_IJS17_S1N_EEENS5_IJS1N_SC_EEEEEEENS4_39AutoVectorizingCopyWithAssumedAlignmentILi128EEENS4_14SM90_TMA_STOREES25_S27_S27_EEEvvEEEEvNT_6ParamsE) ;  /* 0xffffff5802c87950 */ /* 0x000fea0003c3ffff */
        .weak           $__internal_1_$__cuda_sm10x_tcgen05_guardrail_trap_phase_invalid_during_alloc
        .type           $__internal_1_$__cuda_sm10x_tcgen05_guardrail_trap_phase_invalid_during_alloc,@function
        .size           $__internal_1_$__cuda_sm10x_tcgen05_guardrail_trap_phase_invalid_during_alloc,($__internal_2_$__cuda_sm10x_tcgen05_guardrail_trap_unallocated_columns_being_dealloced - $__internal_1_$__cuda_sm10x_tcgen05_guardrail_trap_phase_invalid_during_alloc)
$__internal_1_$__cuda_sm10x_tcgen05_guardrail_trap_phase_invalid_during_alloc:
[----:B------:R-:W-:Y:S05]  /*a4e0*/  BPT.TRAP 0x1 ;  /* 0x000000040000795c */ /* 0x000fea0000300000 */
[----:B------:R-:W-:-:S04]  /*a4f0*/  MOV R7, 0x0 ;  /* 0x0000000000077802 */ /* 0x000fc80000000f00 */
[----:B------:R-:W-:Y:S05]  /*a500*/  RET.REL.NODEC R6 `(_ZN7cutlass13device_kernelINS_4gemm6kernel13GemmUniversalIN4cute5tupleIJiiiiEEENS1_10collective13CollectiveMmaINS1_35MainloopSm100TmaUmmaWarpSpecializedILi2ELi2ELi4ENS5_IJNS4_1CILi4EEENSA_ILi1EEESC_EEEEENS5_IJNSA_ILi256EEENSA_ILi64EEENSA_ILi128EEEEEENS_10tfloat32_tENS5_IJlSC_lEEESJ_SK_NS4_8TiledMMAINS4_8MMA_AtomIJNS4_23SM100_MMA_TF32_2x1SM_SSISJ_SJ_fLi256ELi64ELNS4_4UMMA5MajorE0ELSP_0ELNSO_7ScaleInE0ELSQ_0EEEEEENS4_6LayoutINS5_IJSC_SC_SC_EEENS5_IJNSA_ILi0EEESV_SV_EEEEENS5_IJNS4_10UnderscoreESY_SY_EEEEENS4_18SM100_TMA_2SM_LOADENS4_14ComposedLayoutINS4_7SwizzleILi3ELi4ELi3EEENS4_18smem_ptr_flag_bitsILi32EEENST_INS5_IJNSA_ILi8EEENSA_ILi32EEEEEENS5_IJS18_SC_EEEEEEEvNS4_8identityENS4_28SM100_TMA_2SM_LOAD_MULTICASTES1C_vS1D_EENS_8epilogue10collective18CollectiveEpilogueINS1G_23Sm100TmaWarpSpecializedILi4ELi2ELi16ELb1ELb0EEEJNS5_IJSH_SG_SH_EEENS5_IJNST_ISH_SC_EENST_INSA_ILi16EEESC_EEEEESJ_SK_SJ_SK_NS1G_6fusion15FusionCallbacksIS1K_NS1Q_17LinearCombinationISJ_fSJ_fLNS_15FloatRoundStyleE2EEES1L_S1P_JEEENS4_5SM1004TMEM4LOAD26SM100_TMEM_LOAD_32dp32b16xENS4_13SM90_TMA_LOADENS12_INS13_ILi2ELi4ELi3EEES16_NST_INS5_IJS17_S1N_EEENS5_IJS1N_SC_EEEEEEENS4_39AutoVectorizingCopyWithAssumedAlignmentILi128EEENS4_14SM90_TMA_STOREES25_S27_S27_EEEvvEEEEvNT_6ParamsE) ;  /* 0xffffff5806bc7950 */ /* 0x000fea0003c3ffff */
        .weak           $__internal_2_$__cuda_sm10x_tcgen05_guardrail_trap_unallocated_columns_being_dealloced
        .type           $__internal_2_$__cuda_sm10x_tcgen05_guardrail_trap_unallocated_columns_being_dealloced,@function
        .size           $__internal_2_$__cuda_sm10x_tcgen05_guardrail_trap_unallocated_columns_being_dealloced,(.L_x_195 - $__internal_2_$__cuda_sm10x_tcgen05_guardrail_trap_unallocated_columns_being_dealloced)
$__internal_2_$__cuda_sm10x_tcgen05_guardrail_trap_unallocated_columns_being_dealloced:
[----:B------:R-:W-:Y:S05]  /*a510*/  BPT.TRAP 0x1 ;  /* 0x000000040000795c */ /* 0x000fea0000300000 */
[----:B------:R-:W-:-:S04]  /*a520*/  HFMA2 R3, -RZ, RZ, 0, 0 ;  /* 0x00000000ff037431 */ /* 0x000fc800000001ff */
[----:B------:R-:W-:Y:S05]  /*a530*/  RET.REL.NODEC R2 `(_ZN7cutlass13device_kernelINS_4gemm6kernel13GemmUniversalIN4cute5tupleIJiiiiEEENS1_10collective13CollectiveMmaINS1_35MainloopSm100TmaUmmaWarpSpecializedILi2ELi2ELi4ENS5_IJNS4_1CILi4EEENSA_ILi1EEESC_EEEEENS5_IJNSA_ILi256EEENSA_ILi64EEENSA_ILi128EEEEEENS_10tfloat32_tENS5_IJlSC_lEEESJ_SK_NS4_8TiledMMAINS4_8MMA_AtomIJNS4_23SM100_MMA_TF32_2x1SM_SSISJ_SJ_fLi256ELi64ELNS4_4UMMA5MajorE0ELSP_0ELNSO_7ScaleInE0ELSQ_0EEEEEENS4_6LayoutINS5_IJSC_SC_SC_EEENS5_IJNSA_ILi0EEESV_SV_EEEEENS5_IJNS4_10UnderscoreESY_SY_EEEEENS4_18SM100_TMA_2SM_LOADENS4_14ComposedLayoutINS4_7SwizzleILi3ELi4ELi3EEENS4_18smem_ptr_flag_bitsILi32EEENST_INS5_IJNSA_ILi8EEENSA_ILi32EEEEEENS5_IJS18_SC_EEEEEEEvNS4_8identityENS4_28SM100_TMA_2SM_LOAD_MULTICASTES1C_vS1D_EENS_8epilogue10collective18CollectiveEpilogueINS1G_23Sm100TmaWarpSpecializedILi4ELi2ELi16ELb1ELb0EEEJNS5_IJSH_SG_SH_EEENS5_IJNST_ISH_SC_EENST_INSA_ILi16EEESC_EEEEESJ_SK_SJ_SK_NS1G_6fusion15FusionCallbacksIS1K_NS1Q_17LinearCombinationISJ_fSJ_fLNS_15FloatRoundStyleE2EEES1L_S1P_JEEENS4_5SM1004TMEM4LOAD26SM100_TMEM_LOAD_32dp32b16xENS4_13SM90_TMA_LOADENS12_INS13_ILi2ELi4ELi3EEES16_NST_INS5_IJS17_S1N_EEENS5_IJS1N_SC_EEEEEEENS4_39AutoVectorizingCopyWithAssumedAlignmentILi128EEENS4_14SM90_TMA_STOREES25_S27_S27_EEEvvEEEEvNT_6ParamsE) ;  /* 0xffffff5802b07950 */ /* 0x000fea0003c3ffff */
.L_x_194:
[----:B------:R-:W-:-:S00]  /*a540*/  BRA `(.L_x_194) ;  /* 0xfffffffc00fc7947 */ /* 0x000fc0000383ffff */
[----:B------:R-:W-:-:S00]  /*a550*/  NOP ;  /* 0x0000000000007918 */ /* 0x000fc00000000000 */
        /* <DEDUP_REMOVED lines=10> */
.L_x_195:


//--------------------- .nv.global.init           --------------------------
	.section	.nv.global.init,"aw",@progbits
.nv.global.init:
	.type		$str$27,@object
	.size		$str$27,($str$28 - $str$27)
$str$27:
        /*0000*/ 	.byte	0x28, 0x61, 0x64, 0x64, 0x72, 0x65, 0x73, 0x73, 0x20, 0x26, 0x20, 0x6d, 0x61, 0x73, 0x6b, 0x29
        /*0010*/ 	.byte	0x20, 0x3d, 0x3d, 0x20, 0x30, 0x00
	.type		$str$28,@object
	.size		$str$28,($str$26 - $str$28)
$str$28:
        /*0016*/ 	.byte	0x2f, 0x74, 0x6d, 0x70, 0x2f, 0x63, 0x75, 0x74, 0x6c, 0x61, 0x73, 0x73, 0x5f, 0x73, 0x77, 0x65
        /*0026*/ 	.byte	0x65, 0x70, 0x5f, 0x73, 0x72, 0x63, 0x2f, 0x69, 0x6e, 0x63, 0x6c, 0x75, 0x64, 0x65, 0x2f, 0x63
        /*0036*/ 	.byte	0x75, 0x74, 0x65, 0x2f, 0x70, 0x6f, 0x69, 0x6e, 0x74, 0x65, 0x72, 0x5f, 0x66, 0x6c, 0x61, 0x67
        /*0046*/ 	.byte	0x67, 0x65, 0x64, 0x2e, 0x68, 0x70, 0x70, 0x00
	.type		$str$26,@object
	.size		$str$26,($str$25 - $str$26)
$str$26:
        /*004e*/ 	.byte	0x2f, 0x74, 0x6d, 0x70, 0x2f, 0x63, 0x75, 0x74, 0x6c, 0x61, 0x73, 0x73, 0x5f, 0x73, 0x77, 0x65
        /*005e*/ 	.byte	0x65, 0x70, 0x5f, 0x73, 0x72, 0x63, 0x2f, 0x69, 0x6e, 0x63, 0x6c, 0x75, 0x64, 0x65, 0x2f, 0x63
        /*006e*/ 	.byte	0x75, 0x74, 0x65, 0x2f, 0x61, 0x74, 0x6f, 0x6d, 0x2f, 0x63, 0x6f, 0x70, 0x79, 0x5f, 0x74, 0x72
        /*007e*/ 	.byte	0x61, 0x69, 0x74, 0x73, 0x5f, 0x73, 0x6d, 0x31, 0x30, 0x30, 0x2e, 0x68, 0x70, 0x70, 0x00
	.type		$str$25,@object
	.size		$str$25,(__unnamed_1 - $str$25)
$str$25:
        /*008d*/ 	.byte	0x28, 0x28, 0x75, 0x69, 0x6e, 0x74, 0x33, 0x32, 0x5f, 0x74, 0x28, 0x74, 0x68, 0x72, 0x65, 0x61
        /*009d*/ 	.byte	0x64, 0x49, 0x64, 0x78, 0x2e, 0x78, 0x29, 0x20, 0x2f, 0x20, 0x33, 0x32, 0x29, 0x20, 0x25, 0x20
        /*00ad*/ 	.byte	0x34, 0x29, 0x20, 0x3d, 0x3d, 0x20, 0x28, 0x28, 0x28, 0x74, 0x6d, 0x65, 0x6d, 0x5f, 0x61, 0x64
        /*00bd*/ 	.byte	0x64, 0x72, 0x20, 0x3e, 0x3e, 0x20, 0x31, 0x36, 0x29, 0x20, 0x2f, 0x20, 0x33, 0x32, 0x29, 0x20
        /*00cd*/ 	.byte	0x25, 0x20, 0x34, 0x29, 0x00
	.type		__unnamed_1,@object
	.size		__unnamed_1,(__unnamed_2 - __unnamed_1)
__unnamed_1:
        /*00d2*/ 	.byte	0x61, 0x75, 0x74, 0x6f, 0x20, 0x63, 0x75, 0x74, 0x65, 0x3a, 0x3a, 0x61, 0x73, 0x5f, 0x70, 0x6f
        /* <DEDUP_REMOVED lines=24> */
        /*0262*/ 	.byte	0x32, 0x30, 0x34, 0x38, 0x3e, 0x3e, 0x3e, 0x3e, 0x5d, 0x00
	.type		__unnamed_2,@object
	.size		__unnamed_2,(.L_2 - __unnamed_2)
__unnamed_2:
        /* <DEDUP_REMOVED lines=42> */
        /*050c*/ 	.byte	0x3e, 0x5d, 0x00
.L_2:


//--------------------- .nv.shared._ZN7cutlass13device_kernelINS_4gemm6kernel13GemmUniversalIN4cute5tupleIJiiiiEEENS1_10collective13CollectiveMmaINS1_35MainloopSm100TmaUmmaWarpSpecializedILi2ELi2ELi4ENS5_IJNS4_1CILi4EEENSA_ILi1EEESC_EEEEENS5_IJNSA_ILi256EEENSA_ILi64EEENSA_ILi128EEEEEENS_10tfloat32_tENS5_IJlSC_lEEESJ_SK_NS4_8TiledMMAINS4_8MMA_AtomIJNS4_23SM100_MMA_TF32_2x1SM_SSISJ_SJ_fLi256ELi64ELNS4_4UMMA5MajorE0ELSP_0ELNSO_7ScaleInE0ELSQ_0EEEEEENS4_6LayoutINS5_IJSC_SC_SC_EEENS5_IJNSA_ILi0EEESV_SV_EEEEENS5_IJNS4_10UnderscoreESY_SY_EEEEENS4_18SM100_TMA_2SM_LOADENS4_14ComposedLayoutINS4_7SwizzleILi3ELi4ELi3EEENS4_18smem_ptr_flag_bitsILi32EEENST_INS5_IJNSA_ILi8EEENSA_ILi32EEEEEENS5_IJS18_SC_EEEEEEEvNS4_8identityENS4_28SM100_TMA_2SM_LOAD_MULTICASTES1C_vS1D_EENS_8epilogue10collective18CollectiveEpilogueINS1G_23Sm100TmaWarpSpecializedILi4ELi2ELi16ELb1ELb0EEEJNS5_IJSH_SG_SH_EEENS5_IJNST_ISH_SC_EENST_INSA_ILi16EEESC_EEEEESJ_SK_SJ_SK_NS1G_6fusion15FusionCallbacksIS1K_NS1Q_17LinearCombinationISJ_fSJ_fLNS_15FloatRoundStyleE2EEES1L_S1P_JEEENS4_5SM1004TMEM4LOAD26SM100_TMEM_LOAD_32dp32b16xENS4_13SM90_TMA_LOADENS12_INS13_ILi2ELi4ELi3EEES16_NST_INS5_IJS17_S1N_EEENS5_IJS1N_SC_EEEEEEENS4_39AutoVectorizingCopyWithAssumedAlignmentILi128EEENS4_14SM90_TMA_STOREES25_S27_S27_EEEvvEEEEvNT_6ParamsE --------------------------
	.section	.nv.shared._ZN7cutlass13device_kernelINS_4gemm6kernel13GemmUniversalIN4cute5tupleIJiiiiEEENS1_10collective13CollectiveMmaINS1_35MainloopSm100TmaUmmaWarpSpecializedILi2ELi2ELi4ENS5_IJNS4_1CILi4EEENSA_ILi1EEESC_EEEEENS5_IJNSA_ILi256EEENSA_ILi64EEENSA_ILi128EEEEEENS_10tfloat32_tENS5_IJlSC_lEEESJ_SK_NS4_8TiledMMAINS4_8MMA_AtomIJNS4_23SM100_MMA_TF32_2x1SM_SSISJ_SJ_fLi256ELi64ELNS4_4UMMA5MajorE0ELSP_0ELNSO_7ScaleInE0ELSQ_0EEEEEENS4_6LayoutINS5_IJSC_SC_SC_EEENS5_IJNSA_ILi0EEESV_SV_EEEEENS5_IJNS4_10UnderscoreESY_SY_EEEEENS4_18SM100_TMA_2SM_LOADENS4_14ComposedLayoutINS4_7SwizzleILi3ELi4ELi3EEENS4_18smem_ptr_flag_bitsILi32EEENST_INS5_IJNSA_ILi8EEENSA_ILi32EEEEEENS5_IJS18_SC_EEEEEEEvNS4_8identityENS4_28SM100_TMA_2SM_LOAD_MULTICASTES1C_vS1D_EENS_8epilogue10collective18CollectiveEpilogueINS1G_23Sm100TmaWarpSpecializedILi4ELi2ELi16ELb1ELb0EEEJNS5_IJSH_SG_SH_EEENS5_IJNST_ISH_SC_EENST_INSA_ILi16EEESC_EEEEESJ_SK_SJ_SK_NS1G_6fusion15FusionCallbacksIS1K_NS1Q_17LinearCombinationISJ_fSJ_fLNS_15FloatRoundStyleE2EEES1L_S1P_JEEENS4_5SM1004TMEM4LOAD26SM100_TMEM_LOAD_32dp32b16xENS4_13SM90_TMA_LOADENS12_INS13_ILi2ELi4ELi3EEES16_NST_INS5_IJS17_S1N_EEENS5_IJS1N_SC_EEEEEEENS4_39AutoVectorizingCopyWithAssumedAlignmentILi128EEENS4_14SM90_TMA_STOREES25_S27_S27_EEEvvEEEEvNT_6ParamsE,"aw",@nobits
	.sectionflags	@""
	.align	16
	.zero		1024


//--------------------- .nv.shared.reserved.0     --------------------------
	.section	.nv.shared.reserved.0,"aw",@nobits
	.weak		__nv_reservedSMEM_offset_0_alias
	.size		__nv_reservedSMEM_offset_0_alias, 0, 64
	.other		__nv_reservedSMEM_offset_0_alias,@"STO_CUDA_RESERVED_SHARED STV_DEFAULT"
__nv_reservedSMEM_offset_0_alias:
	.zero		0
.nv.shared.reserved.0:
	.zero		64
	.weak		__nv_reservedSMEM_tcgen05_partition
	.type		__nv_reservedSMEM_tcgen05_partition,@object
	.size		__nv_reservedSMEM_tcgen05_partition,(.L_0 - __nv_reservedSMEM_tcgen05_partition)
__nv_reservedSMEM_tcgen05_partition:
	.zero		32
.L_0:


//--------------------- .nv.global                --------------------------
	.section	.nv.global,"aw",@nobits
.nv.global:
	.type		_ZN40_INTERNAL_5b7e51a5_4_k_cu_c6737bd4_248124cute1_E,@object
	.size		_ZN40_INTERNAL_5b7e51a5_4_k_cu_c6737bd4_248124cute1_E,(_ZN40_INTERNAL_5b7e51a5_4_k_cu_c6737bd4_248124cuda3std3__45__cpo6cbeginE - _ZN40_INTERNAL_5b7e51a5_4_k_cu_c6737bd4_248124cute1_E)
_ZN40_INTERNAL_5b7e51a5_4_k_cu_c6737bd4_248124cute1_E:
	.zero		1
	.type		_ZN40_INTERNAL_5b7e51a5_4_k_cu_c6737bd4_248124cuda3std3__45__cpo6cbeginE,@object
	.size		_ZN40_INTERNAL_5b7e51a5_4_k_cu_c6737bd4_248124cuda3std3__45__cpo6cbeginE,(_ZN40_INTERNAL_5b7e51a5_4_k_cu_c6737bd4_248124cuda3std3__48in_placeE - _ZN40_INTERNAL_5b7e51a5_4_k_cu_c6737bd4_248124cuda3std3__45__cpo6cbeginE)
_ZN40_INTERNAL_5b7e51a5_4_k_cu_c6737bd4_248124cuda3std3__45__cpo6cbeginE:
	.zero		1
	.type		_ZN40_INTERNAL_5b7e51a5_4_k_cu_c6737bd4_248124cuda3std3__48in_placeE,@object
	.size		_ZN40_INTERNAL_5b7e51a5_4_k_cu_c6737bd4_248124cuda3std3__48in_placeE,(_ZN40_INTERNAL_5b7e51a5_4_k_cu_c6737bd4_248124cuda3std6ranges3__45__cpo9iter_moveE - _ZN40_INTERNAL_5b7e51a5_4_k_cu_c6737bd4_248124cuda3std3__48in_placeE)
_ZN40_INTERNAL_5b7e51a5_4_k_cu_c6737bd4_248124cuda3std3__48in_placeE:
	.zero		1
	.type		_ZN40_INTERNAL_5b7e51a5_4_k_cu_c6737bd4_248124cuda3std6ranges3__45__cpo9iter_moveE,@object
	.size		_ZN40_INTERNAL_5b7e51a5_4_k_cu_c6737bd4_248124cuda3std6ranges3__45__cpo9iter_moveE,(_ZN40_INTERNAL_5b7e51a5_4_k_cu_c6737bd4_248124cuda3std3__45__cpo5beginE - _ZN40_INTERNAL_5b7e51a5_4_k_cu_c6737bd4_248124cuda3std6ranges3__45__cpo9iter_moveE)
_ZN40_INTERNAL_5b7e51a5_4_k_cu_c6737bd4_248124cuda3std6ranges3__45__cpo9iter_moveE:
	.zero		1
	.type		_ZN40_INTERNAL_5b7e51a5_4_k_cu_c6737bd4_248124cuda3std3__45__cpo5beginE,@object
	.size		_ZN40_INTERNAL_5b7e51a5_4_k_cu_c6737bd4_248124cuda3std3__45__cpo5beginE,(_ZN40_INTERNAL_5b7e51a5_4_k_cu_c6737bd4_248124cuda3std3__442_GLOBAL__N__5b7e51a5_4_k_cu_c6737bd4_248126ignoreE - _ZN40_INTERNAL_5b7e51a5_4_k_cu_c6737bd4_248124cuda3std3__45__cpo5beginE)
_ZN40_INTERNAL_5b7e51a5_4_k_cu_c6737bd4_248124cuda3std3__45__cpo5beginE:
	.zero		1
	.type		_ZN40_INTERNAL_5b7e51a5_4_k_cu_c6737bd4_248124cuda3std3__442_GLOBAL__N__5b7e51a5_4_k_cu_c6737bd4_248126ignoreE,@object
	.size		_ZN40_INTERNAL_5b7e51a5_4_k_cu_c6737bd4_248124cuda3std3__442_GLOBAL__N__5b7e51a5_4_k_cu_c6737bd4_248126ignoreE,(_ZN40_INTERNAL_5b7e51a5_4_k_cu_c6737bd4_248124cute7productE - _ZN40_INTERNAL_5b7e51a5_4_k_cu_c6737bd4_248124cuda3std3__442_GLOBAL__N__5b7e51a5_4_k_cu_c6737bd4_248126ignoreE)
_ZN40_INTERNAL_5b7e51a5_4_k_cu_c6737bd4_248124cuda3std3__442_GLOBAL__N__5b7e51a5_4_k_cu_c6737bd4_248126ignoreE:
	.zero		1
	.type		_ZN40_INTERNAL_5b7e51a5_4_k_cu_c6737bd4_248124cute7productE,@object
	.size		_ZN40_INTERNAL_5b7e51a5_4_k_cu_c6737bd4_248124cute7productE,(_ZN40_INTERNAL_5b7e51a5_4_k_cu_c6737bd4_248124cuda3std3__45__cpo3endE - _ZN40_INTERNAL_5b7e51a5_4_k_cu_c6737bd4_248124cute7productE)
_ZN40_INTERNAL_5b7e51a5_4_k_cu_c6737bd4_248124cute7productE:
	.zero		1
	.type		_ZN40_INTERNAL_5b7e51a5_4_k_cu_c6737bd4_248124cuda3std3__45__cpo3endE,@object
	.size		_ZN40_INTERNAL_5b7e51a5_4_k_cu_c6737bd4_248124cuda3std3__45__cpo3endE,(_ZN40_INTERNAL_5b7e51a5_4_k_cu_c6737bd4_248124cuda3std3__419piecewise_constructE - _ZN40_INTERNAL_5b7e51a5_4_k_cu_c6737bd4_248124cuda3std3__45__cpo3endE)
_ZN40_INTERNAL_5b7e51a5_4_k_cu_c6737bd4_248124cuda3std3__45__cpo3endE:
	.zero		1
	.type		_ZN40_INTERNAL_5b7e51a5_4_k_cu_c6737bd4_248124cuda3std3__419piecewise_constructE,@object
	.size		_ZN40_INTERNAL_5b7e51a5_4_k_cu_c6737bd4_248124cuda3std3__419piecewise_constructE,(_ZN40_INTERNAL_5b7e51a5_4_k_cu_c6737bd4_248124cuda3std3__45__cpo4cendE - _ZN40_INTERNAL_5b7e51a5_4_k_cu_c6737bd4_248124cuda3std3__419piecewise_constructE)
_ZN40_INTERNAL_5b7e51a5_4_k_cu_c6737bd4_248124cuda3std3__419piecewise_constructE:
	.zero		1
	.type		_ZN40_INTERNAL_5b7e51a5_4_k_cu_c6737bd4_248124cuda3std3__45__cpo4cendE,@object
	.size		_ZN40_INTERNAL_5b7e51a5_4_k_cu_c6737bd4_248124cuda3std3__45__cpo4cendE,(_ZN40_INTERNAL_5b7e51a5_4_k_cu_c6737bd4_248124cuda3std6ranges3__45__cpo4swapE - _ZN40_INTERNAL_5b7e51a5_4_k_cu_c6737bd4_248124cuda3std3__45__cpo4cendE)
_ZN40_INTERNAL_5b7e51a5_4_k_cu_c6737bd4_248124cuda3std3__45__cpo4cendE:
	.zero		1
	.type		_ZN40_INTERNAL_5b7e51a5_4_k_cu_c6737bd4_248124cuda3std6ranges3__45__cpo4swapE,@object
	.size		_ZN40_INTERNAL_5b7e51a5_4_k_cu_c6737bd4_248124cuda3std6ranges3__45__cpo4swapE,(.L_10 - _ZN40_INTERNAL_5b7e51a5_4_k_cu_c6737bd4_248124cuda3std6ranges3__45__cpo4swapE)
_ZN40_INTERNAL_5b7e51a5_4_k_cu_c6737bd4_248124cuda3std6ranges3__45__cpo4swapE:
	.zero		1
.L_10:


//--------------------- .nv.constant0._ZN7cutlass13device_kernelINS_4gemm6kernel13GemmUniversalIN4cute5tupleIJiiiiEEENS1_10collective13CollectiveMmaINS1_35MainloopSm100TmaUmmaWarpSpecializedILi2ELi2ELi4ENS5_IJNS4_1CILi4EEENSA_ILi1EEESC_EEEEENS5_IJNSA_ILi256EEENSA_ILi64EEENSA_ILi128EEEEEENS_10tfloat32_tENS5_IJlSC_lEEESJ_SK_NS4_8TiledMMAINS4_8MMA_AtomIJNS4_23SM100_MMA_TF32_2x1SM_SSISJ_SJ_fLi256ELi64ELNS4_4UMMA5MajorE0ELSP_0ELNSO_7ScaleInE0ELSQ_0EEEEEENS4_6LayoutINS5_IJSC_SC_SC_EEENS5_IJNSA_ILi0EEESV_SV_EEEEENS5_IJNS4_10UnderscoreESY_SY_EEEEENS4_18SM100_TMA_2SM_LOADENS4_14ComposedLayoutINS4_7SwizzleILi3ELi4ELi3EEENS4_18smem_ptr_flag_bitsILi32EEENST_INS5_IJNSA_ILi8EEENSA_ILi32EEEEEENS5_IJS18_SC_EEEEEEEvNS4_8identityENS4_28SM100_TMA_2SM_LOAD_MULTICASTES1C_vS1D_EENS_8epilogue10collective18CollectiveEpilogueINS1G_23Sm100TmaWarpSpecializedILi4ELi2ELi16ELb1ELb0EEEJNS5_IJSH_SG_SH_EEENS5_IJNST_ISH_SC_EENST_INSA_ILi16EEESC_EEEEESJ_SK_SJ_SK_NS1G_6fusion15FusionCallbacksIS1K_NS1Q_17LinearCombinationISJ_fSJ_fLNS_15FloatRoundStyleE2EEES1L_S1P_JEEENS4_5SM1004TMEM4LOAD26SM100_TMEM_LOAD_32dp32b16xENS4_13SM90_TMA_LOADENS12_INS13_ILi2ELi4ELi3EEES16_NST_INS5_IJS17_S1N_EEENS5_IJS1N_SC_EEEEEEENS4_39AutoVectorizingCopyWithAssumedAlignmentILi128EEENS4_14SM90_TMA_STOREES25_S27_S27_EEEvvEEEEvNT_6ParamsE --------------------------
	.section	.nv.constant0._ZN7cutlass13device_kernelINS_4gemm6kernel13GemmUniversalIN4cute5tupleIJiiiiEEENS1_10collective13CollectiveMmaINS1_35MainloopSm100TmaUmmaWarpSpecializedILi2ELi2ELi4ENS5_IJNS4_1CILi4EEENSA_ILi1EEESC_EEEEENS5_IJNSA_ILi256EEENSA_ILi64EEENSA_ILi128EEEEEENS_10tfloat32_tENS5_IJlSC_lEEESJ_SK_NS4_8TiledMMAINS4_8MMA_AtomIJNS4_23SM100_MMA_TF32_2x1SM_SSISJ_SJ_fLi256ELi64ELNS4_4UMMA5MajorE0ELSP_0ELNSO_7ScaleInE0ELSQ_0EEEEEENS4_6LayoutINS5_IJSC_SC_SC_EEENS5_IJNSA_ILi0EEESV_SV_EEEEENS5_IJNS4_10UnderscoreESY_SY_EEEEENS4_18SM100_TMA_2SM_LOADENS4_14ComposedLayoutINS4_7SwizzleILi3ELi4ELi3EEENS4_18smem_ptr_flag_bitsILi32EEENST_INS5_IJNSA_ILi8EEENSA_ILi32EEEEEENS5_IJS18_SC_EEEEEEEvNS4_8identityENS4_28SM100_TMA_2SM_LOAD_MULTICASTES1C_vS1D_EENS_8epilogue10collective18CollectiveEpilogueINS1G_23Sm100TmaWarpSpecializedILi4ELi2ELi16ELb1ELb0EEEJNS5_IJSH_SG_SH_EEENS5_IJNST_ISH_SC_EENST_INSA_ILi16EEESC_EEEEESJ_SK_SJ_SK_NS1G_6fusion15FusionCallbacksIS1K_NS1Q_17LinearCombinationISJ_fSJ_fLNS_15FloatRoundStyleE2EEES1L_S1P_JEEENS4_5SM1004TMEM4LOAD26SM100_TMEM_LOAD_32dp32b16xENS4_13SM90_TMA_LOADENS12_INS13_ILi2ELi4ELi3EEES16_NST_INS5_IJS17_S1N_EEENS5_IJS1N_SC_EEEEEEENS4_39AutoVectorizingCopyWithAssumedAlignmentILi128EEENS4_14SM90_TMA_STOREES25_S27_S27_EEEvvEEEEvNT_6ParamsE,"a",@progbits
	.sectionflags	@""
	.align	4
.nv.constant0._ZN7cutlass13device_kernelINS_4gemm6kernel13GemmUniversalIN4cute5tupleIJiiiiEEENS1_10collective13CollectiveMmaINS1_35MainloopSm100TmaUmmaWarpSpecializedILi2ELi2ELi4ENS5_IJNS4_1CILi4EEENSA_ILi1EEESC_EEEEENS5_IJNSA_ILi256EEENSA_ILi64EEENSA_ILi128EEEEEENS_10tfloat32_tENS5_IJlSC_lEEESJ_SK_NS4_8TiledMMAINS4_8MMA_AtomIJNS4_23SM100_MMA_TF32_2x1SM_SSISJ_SJ_fLi256ELi64ELNS4_4UMMA5MajorE0ELSP_0ELNSO_7ScaleInE0ELSQ_0EEEEEENS4_6LayoutINS5_IJSC_SC_SC_EEENS5_IJNSA_ILi0EEESV_SV_EEEEENS5_IJNS4_10UnderscoreESY_SY_EEEEENS4_18SM100_TMA_2SM_LOADENS4_14ComposedLayoutINS4_7SwizzleILi3ELi4ELi3EEENS4_18smem_ptr_flag_bitsILi32EEENST_INS5_IJNSA_ILi8EEENSA_ILi32EEEEEENS5_IJS18_SC_EEEEEEEvNS4_8identityENS4_28SM100_TMA_2SM_LOAD_MULTICASTES1C_vS1D_EENS_8epilogue10collective18CollectiveEpilogueINS1G_23Sm100TmaWarpSpecializedILi4ELi2ELi16ELb1ELb0EEEJNS5_IJSH_SG_SH_EEENS5_IJNST_ISH_SC_EENST_INSA_ILi16EEESC_EEEEESJ_SK_SJ_SK_NS1G_6fusion15FusionCallbacksIS1K_NS1Q_17LinearCombinationISJ_fSJ_fLNS_15FloatRoundStyleE2EEES1L_S1P_JEEENS4_5SM1004TMEM4LOAD26SM100_TMEM_LOAD_32dp32b16xENS4_13SM90_TMA_LOADENS12_INS13_ILi2ELi4ELi3EEES16_NST_INS5_IJS17_S1N_EEENS5_IJS1N_SC_EEEEEEENS4_39AutoVectorizingCopyWithAssumedAlignmentILi128EEENS4_14SM90_TMA_STOREES25_S27_S27_EEEvvEEEEvNT_6ParamsE:
	.zero		2944


//--------------------- SYMBOLS --------------------------

	.type		.nv.reservedSmem.offset0,@object
	.size		.nv.reservedSmem.offset0,0x4
	.type		.nv.reservedSmem.cap,@object
	.size		.nv.reservedSmem.cap,0x4
	.type		__assertfail,@function
